//
// Generated by NVIDIA NVVM Compiler
//
// Compiler Build ID: CL-36424714
// Cuda compilation tools, release 13.0, V13.0.88
// Based on NVVM 20.0.0
//

.version 9.0
.target sm_100
.address_size 64

	// .globl	candidate1
// _ZZ10candidate1E15pad_temp_shared has been demoted
// _ZZ10candidate1E13kernel_shared has been demoted

.visible .entry candidate1(
	.param .u64 .ptr .align 1 candidate1_param_0,
	.param .u64 .ptr .align 1 candidate1_param_1,
	.param .u64 .ptr .align 1 candidate1_param_2,
	.param .u64 .ptr .align 1 candidate1_param_3
)
.maxntid 896
{
	.reg .pred 	%p<33>;
	.reg .b16 	%rs<39>;
	.reg .b32 	%r<172>;
	.reg .b32 	%f<201>;
	.reg .b64 	%rd<74>;
	// demoted variable
	.shared .align 4 .b8 _ZZ10candidate1E15pad_temp_shared[14336];
	// demoted variable
	.shared .align 4 .b8 _ZZ10candidate1E13kernel_shared[12288];
	mov.u32 	%r16, %ctaid.x;
	shl.b32 	%r17, %r16, 30;
	shr.s32 	%r18, %r17, 31;
	and.b32  	%r19, %r16, 2;
	setp.eq.s32 	%p2, %r19, 0;
	mov.u32 	%r20, %tid.x;
	cvt.u16.u32 	%rs4, %r20;
	mul.hi.u16 	%rs5, %rs4, 1171;
	shr.u16 	%rs6, %rs5, 2;
	mul.lo.s16 	%rs7, %rs6, 224;
	sub.s16 	%rs8, %rs4, %rs7;
	setp.lt.u16 	%p3, %rs8, 14;
	and.pred  	%p4, %p2, %p3;
	and.b32  	%r21, %r18, 14;
	and.b16  	%rs9, %rs8, 254;
	shr.u16 	%rs10, %rs9, 1;
	mul.lo.s16 	%rs11, %rs10, 147;
	shr.u16 	%rs12, %rs11, 10;
	cvt.u32.u16 	%r22, %rs12;
	add.s32 	%r23, %r21, %r22;
	setp.gt.u32 	%p5, %r23, 28;
	mul.hi.u16 	%rs13, %rs4, 4682;
	mul.lo.s16 	%rs14, %rs13, 14;
	sub.s16 	%rs1, %rs4, %rs14;
	cvt.u32.u16 	%r1, %rs1;
	mul.lo.s16 	%rs2, %rs6, 784;
	mul.wide.u16 	%r2, %rs12, 28;
	shr.u32 	%r25, %r16, 2;
	mul.lo.s32 	%r26, %r25, 73728;
	mul.hi.u16 	%rs15, %rs4, 1366;
	mul.lo.s16 	%rs16, %rs15, 1152;
	cvt.u32.u16 	%r27, %rs16;
	add.s32 	%r28, %r26, %r27;
	mul.lo.s16 	%rs17, %rs15, 48;
	sub.s16 	%rs18, %rs4, %rs17;
	mul.lo.s16 	%rs19, %rs18, 3;
	cvt.u32.u16 	%r29, %rs19;
	add.s32 	%r3, %r28, %r29;
	add.s16 	%rs20, %rs4, 896;
	mul.hi.u16 	%rs21, %rs20, 1366;
	mul.wide.u16 	%r30, %rs21, 1152;
	add.s32 	%r31, %r30, %r26;
	add.s16 	%rs22, %rs4, 32;
	mul.hi.u16 	%rs23, %rs22, 1366;
	mul.lo.s16 	%rs24, %rs23, 48;
	sub.s16 	%rs25, %rs22, %rs24;
	mul.lo.s16 	%rs26, %rs25, 3;
	cvt.u32.u16 	%r32, %rs26;
	add.s32 	%r4, %r31, %r32;
	add.s16 	%rs27, %rs4, 1792;
	mul.hi.u16 	%rs28, %rs27, 2731;
	shr.u16 	%rs29, %rs28, 1;
	mul.wide.u16 	%r33, %rs29, 1152;
	add.s32 	%r34, %r33, %r26;
	add.s16 	%rs30, %rs4, 16;
	mul.hi.u16 	%rs31, %rs30, 1366;
	mul.lo.s16 	%rs32, %rs31, 48;
	sub.s16 	%rs33, %rs30, %rs32;
	mul.lo.s16 	%rs34, %rs33, 3;
	cvt.u32.u16 	%r35, %rs34;
	add.s32 	%r5, %r34, %r35;
	mul.hi.u16 	%rs35, %rs4, 2341;
	mul.lo.s16 	%rs36, %rs35, 28;
	sub.s16 	%rs3, %rs4, %rs36;
	or.pred  	%p1, %p4, %p5;
	mul.hi.u32 	%r36, %r20, 153391690;
	mov.u32 	%r37, _ZZ10candidate1E13kernel_shared;
	mad.lo.s32 	%r38, %r36, 192, %r37;
	add.s32 	%r6, %r38, 6152;
	mov.b32 	%r168, 0;
	mov.f32 	%f187, 0f00000000;
	cvt.u64.u16 	%rd38, %rs1;
	cvt.u64.u16 	%rd40, %rs2;
	cvt.u64.u32 	%rd42, %r2;
	mov.f32 	%f188, %f187;
	mov.f32 	%f189, %f187;
	mov.f32 	%f190, %f187;
	mov.f32 	%f191, %f187;
	mov.f32 	%f192, %f187;
	mov.f32 	%f193, %f187;
	mov.f32 	%f194, %f187;
	mov.f32 	%f195, %f187;
	mov.f32 	%f196, %f187;
	mov.f32 	%f197, %f187;
	mov.f32 	%f198, %f187;
	mov.f32 	%f199, %f187;
	mov.f32 	%f200, %f187;
$L__BB0_1:
	mov.b32 	%r169, 0;
$L__BB0_2:
	bar.sync 	0;
	mov.f32 	%f183, 0f00000000;
	@%p1 bra 	$L__BB0_5;
	mov.u32 	%r40, %ctaid.x;
	and.b32  	%r41, %r40, 1;
	setp.eq.b32 	%p6, %r41, 1;
	selp.b32 	%r42, 14, 0, %p6;
	add.s32 	%r44, %r169, %r42;
	or.b32  	%r46, %r44, %r1;
	setp.eq.s32 	%p7, %r46, 0;
	sub.s32 	%r47, 29, %r1;
	setp.ge.u32 	%p8, %r44, %r47;
	or.pred  	%p9, %p7, %p8;
	@%p9 bra 	$L__BB0_5;
	ld.param.u64 	%rd66, [candidate1_param_0];
	mov.u32 	%r48, %ctaid.x;
	and.b32  	%r49, %r48, 1;
	setp.eq.b32 	%p10, %r49, 1;
	selp.b32 	%r50, 14, 0, %p10;
	shl.b32 	%r51, %r48, 30;
	shr.s32 	%r52, %r51, 31;
	and.b32  	%r53, %r52, 392;
	add.s32 	%r54, %r50, %r53;
	add.s32 	%r55, %r54, %r1;
	cvt.u32.u16 	%r56, %rs2;
	add.s32 	%r57, %r55, %r56;
	add.s32 	%r58, %r57, %r2;
	mad.lo.s32 	%r59, %r168, 12544, %r58;
	add.s32 	%r60, %r59, %r169;
	add.s32 	%r61, %r60, -29;
	cvta.to.global.u64 	%rd5, %rd66;
	mul.wide.s32 	%rd6, %r61, 4;
	add.s64 	%rd7, %rd5, %rd6;
	ld.global.nc.f32 	%f183, [%rd7];
$L__BB0_5:
	mov.u32 	%r62, %tid.x;
	shl.b32 	%r63, %r62, 2;
	mov.u32 	%r64, _ZZ10candidate1E15pad_temp_shared;
	add.s32 	%r65, %r64, %r63;
	st.shared.f32 	[%r65], %f183;
	mov.f32 	%f184, 0f00000000;
	@%p1 bra 	$L__BB0_8;
	mov.u32 	%r66, %ctaid.x;
	and.b32  	%r67, %r66, 1;
	setp.eq.b32 	%p11, %r67, 1;
	selp.b32 	%r68, 14, 0, %p11;
	add.s32 	%r70, %r169, %r68;
	or.b32  	%r72, %r70, %r1;
	setp.eq.s32 	%p12, %r72, 0;
	sub.s32 	%r73, 29, %r1;
	setp.ge.u32 	%p13, %r70, %r73;
	or.pred  	%p14, %p12, %p13;
	@%p14 bra 	$L__BB0_8;
	ld.param.u64 	%rd67, [candidate1_param_0];
	cvta.to.global.u64 	%rd8, %rd67;
	mov.u32 	%r74, %ctaid.x;
	shl.b32 	%r75, %r74, 30;
	shr.s32 	%r76, %r75, 31;
	and.b32  	%r77, %r76, 392;
	and.b32  	%r78, %r74, 1;
	setp.eq.b32 	%p15, %r78, 1;
	selp.b32 	%r79, 14, 0, %p15;
	add.s32 	%r80, %r79, %r77;
	cvt.u64.u32 	%rd9, %r80;
	add.s64 	%rd11, %rd9, %rd38;
	add.s64 	%rd13, %rd11, %rd40;
	add.s64 	%rd15, %rd13, %rd42;
	mul.lo.s32 	%r81, %r168, 12544;
	cvt.u64.u32 	%rd16, %r81;
	add.s64 	%rd17, %rd15, %rd16;
	cvt.u64.u32 	%rd18, %r169;
	add.s64 	%rd19, %rd17, %rd18;
	shl.b64 	%rd20, %rd19, 2;
	add.s64 	%rd21, %rd8, %rd20;
	ld.global.nc.f32 	%f184, [%rd21+12428];
$L__BB0_8:
	mov.u32 	%r82, %tid.x;
	shl.b32 	%r83, %r82, 2;
	mov.u32 	%r84, _ZZ10candidate1E15pad_temp_shared;
	add.s32 	%r85, %r84, %r83;
	st.shared.f32 	[%r85+3584], %f184;
	mov.f32 	%f185, 0f00000000;
	@%p1 bra 	$L__BB0_11;
	mov.u32 	%r86, %ctaid.x;
	and.b32  	%r87, %r86, 1;
	setp.eq.b32 	%p16, %r87, 1;
	selp.b32 	%r88, 14, 0, %p16;
	add.s32 	%r90, %r169, %r88;
	or.b32  	%r92, %r90, %r1;
	setp.eq.s32 	%p17, %r92, 0;
	sub.s32 	%r93, 29, %r1;
	setp.ge.u32 	%p18, %r90, %r93;
	or.pred  	%p19, %p17, %p18;
	@%p19 bra 	$L__BB0_11;
	ld.param.u64 	%rd68, [candidate1_param_0];
	cvta.to.global.u64 	%rd22, %rd68;
	mov.u32 	%r94, %ctaid.x;
	shl.b32 	%r95, %r94, 30;
	shr.s32 	%r96, %r95, 31;
	and.b32  	%r97, %r96, 392;
	and.b32  	%r98, %r94, 1;
	setp.eq.b32 	%p20, %r98, 1;
	selp.b32 	%r99, 14, 0, %p20;
	add.s32 	%r100, %r99, %r97;
	cvt.u64.u32 	%rd23, %r100;
	add.s64 	%rd25, %rd23, %rd38;
	add.s64 	%rd27, %rd25, %rd40;
	add.s64 	%rd29, %rd27, %rd42;
	mul.lo.s32 	%r101, %r168, 12544;
	cvt.u64.u32 	%rd30, %r101;
	add.s64 	%rd31, %rd29, %rd30;
	cvt.u64.u32 	%rd32, %r169;
	add.s64 	%rd33, %rd31, %rd32;
	shl.b64 	%rd34, %rd33, 2;
	add.s64 	%rd35, %rd22, %rd34;
	ld.global.nc.f32 	%f185, [%rd35+24972];
$L__BB0_11:
	mov.u32 	%r102, %tid.x;
	shl.b32 	%r103, %r102, 2;
	mov.u32 	%r104, _ZZ10candidate1E15pad_temp_shared;
	add.s32 	%r105, %r104, %r103;
	st.shared.f32 	[%r105+7168], %f185;
	mov.f32 	%f186, 0f00000000;
	@%p1 bra 	$L__BB0_14;
	mov.u32 	%r106, %ctaid.x;
	and.b32  	%r107, %r106, 1;
	setp.eq.b32 	%p21, %r107, 1;
	selp.b32 	%r108, 14, 0, %p21;
	add.s32 	%r110, %r169, %r108;
	or.b32  	%r112, %r110, %r1;
	setp.eq.s32 	%p22, %r112, 0;
	sub.s32 	%r113, 29, %r1;
	setp.ge.u32 	%p23, %r110, %r113;
	or.pred  	%p24, %p22, %p23;
	@%p24 bra 	$L__BB0_14;
	ld.param.u64 	%rd69, [candidate1_param_0];
	cvta.to.global.u64 	%rd36, %rd69;
	mov.u32 	%r114, %ctaid.x;
	shl.b32 	%r115, %r114, 30;
	shr.s32 	%r116, %r115, 31;
	and.b32  	%r117, %r116, 392;
	and.b32  	%r118, %r114, 1;
	setp.eq.b32 	%p25, %r118, 1;
	selp.b32 	%r119, 14, 0, %p25;
	add.s32 	%r120, %r119, %r117;
	cvt.u64.u32 	%rd37, %r120;
	add.s64 	%rd39, %rd37, %rd38;
	add.s64 	%rd41, %rd39, %rd40;
	add.s64 	%rd43, %rd41, %rd42;
	mul.lo.s32 	%r121, %r168, 12544;
	cvt.u64.u32 	%rd44, %r121;
	add.s64 	%rd45, %rd43, %rd44;
	cvt.u64.u32 	%rd46, %r169;
	add.s64 	%rd47, %rd45, %rd46;
	shl.b64 	%rd48, %rd47, 2;
	add.s64 	%rd49, %rd36, %rd48;
	ld.global.nc.f32 	%f186, [%rd49+37516];
$L__BB0_14:
	ld.param.u64 	%rd70, [candidate1_param_1];
	mov.u32 	%r122, %tid.x;
	setp.gt.u32 	%p26, %r122, 383;
	shl.b32 	%r123, %r122, 2;
	mov.u32 	%r124, _ZZ10candidate1E15pad_temp_shared;
	add.s32 	%r125, %r124, %r123;
	st.shared.f32 	[%r125+10752], %f186;
	mul.lo.s32 	%r126, %r168, 144;
	add.s32 	%r127, %r3, %r126;
	add.s32 	%r128, %r127, %r169;
	cvta.to.global.u64 	%rd50, %rd70;
	mul.wide.u32 	%rd51, %r128, 4;
	add.s64 	%rd52, %rd50, %rd51;
	ld.global.nc.f32 	%f74, [%rd52];
	mov.u32 	%r129, _ZZ10candidate1E13kernel_shared;
	add.s32 	%r130, %r129, %r123;
	st.shared.f32 	[%r130], %f74;
	add.s32 	%r131, %r4, %r126;
	add.s32 	%r132, %r131, %r169;
	mul.wide.u32 	%rd53, %r132, 4;
	add.s64 	%rd54, %rd50, %rd53;
	ld.global.nc.f32 	%f75, [%rd54];
	st.shared.f32 	[%r130+3584], %f75;
	add.s32 	%r133, %r5, %r126;
	add.s32 	%r134, %r133, %r169;
	mul.wide.u32 	%rd55, %r134, 4;
	add.s64 	%rd56, %rd50, %rd55;
	ld.global.nc.f32 	%f76, [%rd56];
	st.shared.f32 	[%r130+7168], %f76;
	@%p26 bra 	$L__BB0_16;
	ld.param.u64 	%rd71, [candidate1_param_1];
	cvta.to.global.u64 	%rd57, %rd71;
	mad.lo.s32 	%r135, %r168, 144, %r3;
	add.s32 	%r136, %r135, %r169;
	mul.wide.u32 	%rd58, %r136, 4;
	add.s64 	%rd59, %rd57, %rd58;
	ld.global.nc.f32 	%f77, [%rd59+258048];
	mov.u32 	%r137, %tid.x;
	shl.b32 	%r138, %r137, 2;
	mov.u32 	%r139, _ZZ10candidate1E13kernel_shared;
	add.s32 	%r140, %r139, %r138;
	st.shared.f32 	[%r140+10752], %f77;
$L__BB0_16:
	bar.sync 	0;
	mov.b32 	%r171, 224;
	mov.u32 	%r170, %r6;
$L__BB0_17:
	setp.gt.u16 	%p27, %rs3, 13;
	selp.b32 	%r142, 98, 0, %p27;
	add.s32 	%r143, %r142, %r1;
	shl.b32 	%r144, %r143, 2;
	mov.u32 	%r145, _ZZ10candidate1E15pad_temp_shared;
	add.s32 	%r146, %r145, %r144;
	add.s32 	%r147, %r146, %r171;
	ld.shared.f32 	%f78, [%r147+-224];
	ld.shared.f32 	%f79, [%r170+-6152];
	fma.rn.f32 	%f80, %f78, %f79, %f200;
	ld.shared.f32 	%f81, [%r170+-8];
	fma.rn.f32 	%f82, %f78, %f81, %f199;
	ld.shared.f32 	%f83, [%r147+-168];
	fma.rn.f32 	%f84, %f83, %f79, %f198;
	fma.rn.f32 	%f85, %f83, %f81, %f197;
	ld.shared.f32 	%f86, [%r147+-112];
	fma.rn.f32 	%f87, %f86, %f79, %f196;
	fma.rn.f32 	%f88, %f86, %f81, %f195;
	ld.shared.f32 	%f89, [%r147+-56];
	fma.rn.f32 	%f90, %f89, %f79, %f194;
	fma.rn.f32 	%f91, %f89, %f81, %f193;
	ld.shared.f32 	%f92, [%r147];
	fma.rn.f32 	%f93, %f92, %f79, %f192;
	fma.rn.f32 	%f94, %f92, %f81, %f191;
	ld.shared.f32 	%f95, [%r147+56];
	fma.rn.f32 	%f96, %f95, %f79, %f190;
	fma.rn.f32 	%f97, %f95, %f81, %f189;
	ld.shared.f32 	%f98, [%r147+112];
	fma.rn.f32 	%f99, %f98, %f79, %f188;
	fma.rn.f32 	%f100, %f98, %f81, %f187;
	ld.shared.f32 	%f101, [%r170+-6148];
	fma.rn.f32 	%f102, %f83, %f101, %f80;
	ld.shared.f32 	%f103, [%r170+-4];
	fma.rn.f32 	%f104, %f83, %f103, %f82;
	fma.rn.f32 	%f105, %f86, %f101, %f84;
	fma.rn.f32 	%f106, %f86, %f103, %f85;
	fma.rn.f32 	%f107, %f89, %f101, %f87;
	fma.rn.f32 	%f108, %f89, %f103, %f88;
	fma.rn.f32 	%f109, %f92, %f101, %f90;
	fma.rn.f32 	%f110, %f92, %f103, %f91;
	fma.rn.f32 	%f111, %f95, %f101, %f93;
	fma.rn.f32 	%f112, %f95, %f103, %f94;
	fma.rn.f32 	%f113, %f98, %f101, %f96;
	fma.rn.f32 	%f114, %f98, %f103, %f97;
	ld.shared.f32 	%f115, [%r147+168];
	fma.rn.f32 	%f116, %f115, %f101, %f99;
	fma.rn.f32 	%f117, %f115, %f103, %f100;
	ld.shared.f32 	%f118, [%r170+-6144];
	fma.rn.f32 	%f200, %f86, %f118, %f102;
	ld.shared.f32 	%f119, [%r170];
	fma.rn.f32 	%f199, %f86, %f119, %f104;
	fma.rn.f32 	%f198, %f89, %f118, %f105;
	fma.rn.f32 	%f197, %f89, %f119, %f106;
	fma.rn.f32 	%f196, %f92, %f118, %f107;
	fma.rn.f32 	%f195, %f92, %f119, %f108;
	fma.rn.f32 	%f194, %f95, %f118, %f109;
	fma.rn.f32 	%f193, %f95, %f119, %f110;
	fma.rn.f32 	%f192, %f98, %f118, %f111;
	fma.rn.f32 	%f191, %f98, %f119, %f112;
	fma.rn.f32 	%f190, %f115, %f118, %f113;
	fma.rn.f32 	%f189, %f115, %f119, %f114;
	ld.shared.f32 	%f120, [%r147+224];
	fma.rn.f32 	%f188, %f120, %f118, %f116;
	fma.rn.f32 	%f187, %f120, %f119, %f117;
	add.s32 	%r171, %r171, 896;
	add.s32 	%r170, %r170, 12;
	setp.ne.s32 	%p28, %r171, 14560;
	@%p28 bra 	$L__BB0_17;
	add.s32 	%r169, %r169, 1;
	setp.ne.s32 	%p29, %r169, 3;
	@%p29 bra 	$L__BB0_2;
	add.s32 	%r168, %r168, 1;
	setp.ne.s32 	%p30, %r168, 8;
	@%p30 bra 	$L__BB0_1;
	ld.param.u64 	%rd73, [candidate1_param_3];
	ld.param.u64 	%rd72, [candidate1_param_2];
	setp.gt.u16 	%p31, %rs3, 13;
	cvta.to.global.u64 	%rd60, %rd73;
	mov.u32 	%r148, %ctaid.x;
	shl.b32 	%r149, %r148, 4;
	and.b32  	%r150, %r149, 2147483584;
	mov.u32 	%r151, %tid.x;
	cvt.u16.u32 	%rs37, %r151;
	mul.hi.u16 	%rs38, %rs37, 2341;
	cvt.u32.u16 	%r152, %rs38;
	or.b32  	%r153, %r150, %r152;
	mul.wide.u32 	%rd61, %r153, 4;
	add.s64 	%rd62, %rd60, %rd61;
	shr.u32 	%r154, %r148, 2;
	mul.lo.s32 	%r155, %r154, 50176;
	mul.wide.u16 	%r156, %rs38, 784;
	selp.b32 	%r157, 196, 0, %p31;
	and.b32  	%r158, %r148, 1;
	setp.eq.b32 	%p32, %r158, 1;
	selp.b32 	%r159, 14, 0, %p32;
	shl.b32 	%r160, %r148, 30;
	shr.s32 	%r161, %r160, 31;
	and.b32  	%r162, %r161, 392;
	add.s32 	%r163, %r159, %r162;
	or.b32  	%r164, %r163, %r155;
	add.s32 	%r165, %r164, %r1;
	add.s32 	%r166, %r165, %r156;
	add.s32 	%r167, %r166, %r157;
	ld.global.nc.f32 	%f121, [%rd62+128];
	ld.global.nc.f32 	%f122, [%rd62];
	cvta.to.global.u64 	%rd63, %rd72;
	add.f32 	%f123, %f200, %f122;
	max.f32 	%f124, %f123, 0f00000000;
	mul.wide.u32 	%rd64, %r167, 4;
	add.s64 	%rd65, %rd63, %rd64;
	st.global.f32 	[%rd65], %f124;
	add.f32 	%f125, %f199, %f121;
	max.f32 	%f126, %f125, 0f00000000;
	st.global.f32 	[%rd65+100352], %f126;
	add.f32 	%f127, %f198, %f122;
	max.f32 	%f128, %f127, 0f00000000;
	st.global.f32 	[%rd65+112], %f128;
	add.f32 	%f129, %f197, %f121;
	max.f32 	%f130, %f129, 0f00000000;
	st.global.f32 	[%rd65+100464], %f130;
	add.f32 	%f131, %f196, %f122;
	max.f32 	%f132, %f131, 0f00000000;
	st.global.f32 	[%rd65+224], %f132;
	add.f32 	%f133, %f195, %f121;
	max.f32 	%f134, %f133, 0f00000000;
	st.global.f32 	[%rd65+100576], %f134;
	add.f32 	%f135, %f194, %f122;
	max.f32 	%f136, %f135, 0f00000000;
	st.global.f32 	[%rd65+336], %f136;
	add.f32 	%f137, %f193, %f121;
	max.f32 	%f138, %f137, 0f00000000;
	st.global.f32 	[%rd65+100688], %f138;
	add.f32 	%f139, %f192, %f122;
	max.f32 	%f140, %f139, 0f00000000;
	st.global.f32 	[%rd65+448], %f140;
	add.f32 	%f141, %f191, %f121;
	max.f32 	%f142, %f141, 0f00000000;
	st.global.f32 	[%rd65+100800], %f142;
	add.f32 	%f143, %f190, %f122;
	max.f32 	%f144, %f143, 0f00000000;
	st.global.f32 	[%rd65+560], %f144;
	add.f32 	%f145, %f189, %f121;
	max.f32 	%f146, %f145, 0f00000000;
	st.global.f32 	[%rd65+100912], %f146;
	add.f32 	%f147, %f188, %f122;
	max.f32 	%f148, %f147, 0f00000000;
	st.global.f32 	[%rd65+672], %f148;
	add.f32 	%f149, %f187, %f121;
	max.f32 	%f150, %f149, 0f00000000;
	st.global.f32 	[%rd65+101024], %f150;
	ret;

}


// ===== COMPILED SASS (sm_100) =====

	.target	sm_100

	.elftype	@"ET_EXEC"


//--------------------- .note.nv.tkinfo           --------------------------
	.section	.note.nv.tkinfo,"",@"SHT_NOTE"
	.sectionflags	@"SHF_NOTE_NV_TKINFO"
	.tkinfo
        /*0018*/ 	.word	0x00000002
        /*0030*/ 	.string	""
        /*0030*/ 	.string	"ptxas"
        /*0030*/ 	.string	"Cuda compilation tools, release 13.0, V13.0.88"
        /*0030*/ 	.string	"Build cuda_13.0.r13.0/compiler.36424714_0"
        /*0030*/ 	.string	"-arch sm_100 -m 64 "



//--------------------- .note.nv.cuinfo           --------------------------
	.section	.note.nv.cuinfo,"",@"SHT_NOTE"
	.sectionflags	@"SHF_NOTE_NV_CUINFO"
        /*0018*/ 	.short	0x0002
        /*001a*/ 	.short	0x0064
        /*001c*/ 	.short	0x0082
	.zero		2


//--------------------- .nv.info                  --------------------------
	.section	.nv.info,"",@"SHT_CUDA_INFO"
	.align	4


	//----- nvinfo : EIATTR_REGCOUNT
	.align		4
        /*0000*/ 	.byte	0x04, 0x2f
        /*0002*/ 	.short	(.L_1 - .L_0)
	.align		4
.L_0:
        /*0004*/ 	.word	index@(candidate1)
        /*0008*/ 	.word	0x0000002e


	//----- nvinfo : EIATTR_FRAME_SIZE
	.align		4
.L_1:
        /*000c*/ 	.byte	0x04, 0x11
        /*000e*/ 	.short	(.L_3 - .L_2)
	.align		4
.L_2:
        /*0010*/ 	.word	index@(candidate1)
        /*0014*/ 	.word	0x00000000


	//----- nvinfo : EIATTR_MIN_STACK_SIZE
	.align		4
.L_3:
        /*0018*/ 	.byte	0x04, 0x12
        /*001a*/ 	.short	(.L_5 - .L_4)
	.align		4
.L_4:
        /*001c*/ 	.word	index@(candidate1)
        /*0020*/ 	.word	0x00000000
.L_5:


//--------------------- .nv.compat                --------------------------
	.section	.nv.compat,"",@"SHT_CUDA_COMPAT_INFO"
	.align	4
        /*0000*/ 	.byte	0x02, 0x09, 0x00, 0x00, 0x02, 0x02, 0x01, 0x00, 0x02, 0x05, 0x05, 0x00, 0x03, 0x07, 0x01, 0x01
        /*0010*/ 	.byte	0x02, 0x03, 0x00, 0x00, 0x02, 0x06, 0x01, 0x00, 0x04, 0x0b, 0x08, 0x00, 0x09, 0x00, 0x00, 0x00
        /*0020*/ 	.byte	0x00, 0x00, 0x00, 0x00


//--------------------- .nv.info.candidate1       --------------------------
	.section	.nv.info.candidate1,"",@"SHT_CUDA_INFO"
	.sectionflags	@""
	.align	4


	//----- nvinfo : EIATTR_CUDA_API_VERSION
	.align		4
        /*0000*/ 	.byte	0x04, 0x37
        /*0002*/ 	.short	(.L_7 - .L_6)
.L_6:
        /*0004*/ 	.word	0x00000082


	//----- nvinfo : EIATTR_KPARAM_INFO
	.align		4
.L_7:
        /*0008*/ 	.byte	0x04, 0x17
        /*000a*/ 	.short	(.L_9 - .L_8)
.L_8:
        /*000c*/ 	.word	0x00000000
        /*0010*/ 	.short	0x0003
        /*0012*/ 	.short	0x0018
        /*0014*/ 	.byte	0x00, 0xf5, 0x21, 0x00


	//----- nvinfo : EIATTR_KPARAM_INFO
	.align		4
.L_9:
        /*0018*/ 	.byte	0x04, 0x17
        /*001a*/ 	.short	(.L_11 - .L_10)
.L_10:
        /*001c*/ 	.word	0x00000000
        /*0020*/ 	.short	0x0002
        /*0022*/ 	.short	0x0010
        /*0024*/ 	.byte	0x00, 0xf5, 0x21, 0x00


	//----- nvinfo : EIATTR_KPARAM_INFO
	.align		4
.L_11:
        /*0028*/ 	.byte	0x04, 0x17
        /*002a*/ 	.short	(.L_13 - .L_12)
.L_12:
        /*002c*/ 	.word	0x00000000
        /*0030*/ 	.short	0x0001
        /*0032*/ 	.short	0x0008
        /*0034*/ 	.byte	0x00, 0xf5, 0x21, 0x00


	//----- nvinfo : EIATTR_KPARAM_INFO
	.align		4
.L_13:
        /*0038*/ 	.byte	0x04, 0x17
        /*003a*/ 	.short	(.L_15 - .L_14)
.L_14:
        /*003c*/ 	.word	0x00000000
        /*0040*/ 	.short	0x0000
        /*0042*/ 	.short	0x0000
        /*0044*/ 	.byte	0x00, 0xf5, 0x21, 0x00


	//----- nvinfo : EIATTR_SPARSE_MMA_MASK
	.align		4
.L_15:
        /*0048*/ 	.byte	0x03, 0x50
        /*004a*/ 	.short	0x0000


	//----- nvinfo : EIATTR_MAXREG_COUNT
	.align		4
        /*004c*/ 	.byte	0x03, 0x1b
        /*004e*/ 	.short	0x0048


	//----- nvinfo : EIATTR_NUM_BARRIERS
	.align		4
        /*0050*/ 	.byte	0x02, 0x4c
        /*0052*/ 	.byte	0x01
	.zero		1


	//----- nvinfo : EIATTR_MERCURY_ISA_VERSION
	.align		4
        /*0054*/ 	.byte	0x03, 0x5f
        /*0056*/ 	.short	0x0101


	//----- nvinfo : EIATTR_VRC_CTA_INIT_COUNT
	.align		4
        /*0058*/ 	.byte	0x02, 0x4a
	.zero		1
	.zero		1


	//----- nvinfo : EIATTR_EXIT_INSTR_OFFSETS
	.align		4
        /*005c*/ 	.byte	0x04, 0x1c
        /*005e*/ 	.short	(.L_17 - .L_16)


	//   ....[0]....
.L_16:
        /*0060*/ 	.word	0x00001950


	//----- nvinfo : EIATTR_MAX_THREADS
	.align		4
.L_17:
        /*0064*/ 	.byte	0x04, 0x05
        /*0066*/ 	.short	(.L_19 - .L_18)
.L_18:
        /*0068*/ 	.word	0x00000380
        /*006c*/ 	.word	0x00000001
        /*0070*/ 	.word	0x00000001


	//----- nvinfo : EIATTR_CRS_STACK_SIZE
	.align		4
.L_19:
        /*0074*/ 	.byte	0x04, 0x1e
        /*0076*/ 	.short	(.L_21 - .L_20)
.L_20:
        /*0078*/ 	.word	0x00000000


	//----- nvinfo : EIATTR_CBANK_PARAM_SIZE
	.align		4
.L_21:
        /*007c*/ 	.byte	0x03, 0x19
        /*007e*/ 	.short	0x0020


	//----- nvinfo : EIATTR_PARAM_CBANK
	.align		4
        /*0080*/ 	.byte	0x04, 0x0a
        /*0082*/ 	.short	(.L_23 - .L_22)
	.align		4
.L_22:
        /*0084*/ 	.word	index@(.nv.constant0.candidate1)
        /*0088*/ 	.short	0x0380
        /*008a*/ 	.short	0x0020


	//----- nvinfo : EIATTR_SW_WAR
	.align		4
.L_23:
        /*008c*/ 	.byte	0x04, 0x36
        /*008e*/ 	.short	(.L_25 - .L_24)
.L_24:
        /*0090*/ 	.word	0x00000008
.L_25:


//--------------------- .nv.callgraph             --------------------------
	.section	.nv.callgraph,"",@"SHT_CUDA_CALLGRAPH"
	.align	4
	.sectionentsize	8
	.align		4
        /*0000*/ 	.word	0x00000000
	.align		4
        /*0004*/ 	.word	0xffffffff
	.align		4
        /*0008*/ 	.word	0x00000000
	.align		4
        /*000c*/ 	.word	0xfffffffe
	.align		4
        /*0010*/ 	.word	0x00000000
	.align		4
        /*0014*/ 	.word	0xfffffffd
	.align		4
        /*0018*/ 	.word	0x00000000
	.align		4
        /*001c*/ 	.word	0xfffffffc


//--------------------- .text.candidate1          --------------------------
	.section	.text.candidate1,"ax",@progbits
	.align	128
        .global         candidate1
        .type           candidate1,@function
        .size           candidate1,(.L_x_12 - candidate1)
        .other          candidate1,@"STO_CUDA_ENTRY STV_DEFAULT"
candidate1:
.text.candidate1:
[----:B------:R-:W-:Y:S01]  /*0000*/  LDC R1, c[0x0][0x37c] ;  /* 0x0000df00ff017b82 */ /* 0x000fe20000000800 */
[----:B------:R-:W0:Y:S01]  /*0010*/  S2R R9, SR_TID.X ;  /* 0x0000000000097919 */ /* 0x000e220000002100 */
[----:B------:R-:W-:Y:S01]  /*0020*/  HFMA2 R20, -RZ, RZ, 0, 0 ;  /* 0x00000000ff147431 */ /* 0x000fe200000001ff */
[----:B------:R-:W-:Y:S01]  /*0030*/  CS2R R12, SRZ ;  /* 0x00000000000c7805 */ /* 0x000fe2000001ff00 */
[----:B------:R-:W-:Y:S01]  /*0040*/  IMAD.MOV.U32 R14, RZ, RZ, RZ ;  /* 0x000000ffff0e7224 */ /* 0x000fe200078e00ff */
[----:B------:R-:W1:Y:S01]  /*0050*/  S2R R8, SR_CgaCtaId ;  /* 0x0000000000087919 */ /* 0x000e620000008800 */
[----:B------:R-:W-:Y:S01]  /*0060*/  IMAD.MOV.U32 R16, RZ, RZ, RZ ;  /* 0x000000ffff107224 */ /* 0x000fe200078e00ff */
[----:B------:R-:W2:Y:S01]  /*0070*/  LDCU.64 UR8, c[0x0][0x358] ;  /* 0x00006b00ff0877ac */ /* 0x000ea20008000a00 */
[----:B------:R-:W3:Y:S01]  /*0080*/  S2R R11, SR_CTAID.X ;  /* 0x00000000000b7919 */ /* 0x000ee20000002500 */
[C---:B0-----:R-:W-:Y:S02]  /*0090*/  VIADD R0, R9.reuse, 0x20 ;  /* 0x0000002009007836 */ /* 0x041fe40000000000 */
[----:B------:R-:W-:-:S02]  /*00a0*/  VIADD R4, R9, 0x10 ;  /* 0x0000001009047836 */ /* 0x000fc40000000000 */
[----:B------:R-:W-:Y:S01]  /*00b0*/  IMAD.HI.U32 R22, R9, 0x924924a, RZ ;  /* 0x0924924a09167827 */ /* 0x000fe200078e00ff */
[----:B------:R-:W-:Y:S02]  /*00c0*/  LOP3.LUT R2, R0, 0xffff, RZ, 0xc0, !PT ;  /* 0x0000ffff00027812 */ /* 0x000fe400078ec0ff */
[----:B------:R-:W-:Y:S02]  /*00d0*/  LOP3.LUT R6, R4, 0xffff, RZ, 0xc0, !PT ;  /* 0x0000ffff04067812 */ /* 0x000fe400078ec0ff */
[----:B---3--:R-:W-:Y:S01]  /*00e0*/  LOP3.LUT P0, RZ, R11, 0x2, RZ, 0xc0, !PT ;  /* 0x000000020bff7812 */ /* 0x008fe2000780c0ff */
[----:B------:R-:W-:Y:S02]  /*00f0*/  IMAD R2, R2, 0x556, RZ ;  /* 0x0000055602027824 */ /* 0x000fe400078e02ff */
[----:B------:R-:W-:-:S03]  /*0100*/  IMAD R6, R6, 0x556, RZ ;  /* 0x0000055606067824 */ /* 0x000fc600078e02ff */
[----:B------:R-:W-:-:S04]  /*0110*/  SHF.R.U32.HI R2, RZ, 0x10, R2 ;  /* 0x00000010ff027819 */ /* 0x000fc80000011602 */
[----:B------:R-:W-:Y:S02]  /*0120*/  PRMT R5, R2, 0x9910, RZ ;  /* 0x0000991002057816 */ /* 0x000fe400000000ff */
[----:B------:R-:W-:-:S05]  /*0130*/  MOV R2, 0x400 ;  /* 0x0000040000027802 */ /* 0x000fca0000000f00 */
[----:B------:R-:W-:Y:S02]  /*0140*/  VIADD R3, R2, 0x3800 ;  /* 0x0000380002037836 */ /* 0x000fe40000000000 */
[----:B------:R-:W-:-:S03]  /*0150*/  IMAD R2, R5, 0x30, RZ ;  /* 0x0000003005027824 */ /* 0x000fc600078e02ff */
[----:B-1----:R-:W-:Y:S02]  /*0160*/  LEA R5, R8, R3, 0x18 ;  /* 0x0000000308057211 */ /* 0x002fe400078ec0ff */
[----:B------:R-:W-:Y:S01]  /*0170*/  SHF.R.U32.HI R3, RZ, 0x10, R6 ;  /* 0x00000010ff037819 */ /* 0x000fe20000011606 */
[----:B------:R-:W-:Y:S01]  /*0180*/  IMAD.MOV R6, RZ, RZ, -R2 ;  /* 0x000000ffff067224 */ /* 0x000fe200078e0a02 */
[----:B------:R-:W-:Y:S01]  /*0190*/  LOP3.LUT R2, R9, 0xffff, RZ, 0xc0, !PT ;  /* 0x0000ffff09027812 */ /* 0x000fe200078ec0ff */
[----:B------:R-:W-:Y:S01]  /*01a0*/  IMAD R22, R22, 0xc0, R5 ;  /* 0x000000c016167824 */ /* 0x000fe200078e0205 */
[----:B------:R-:W-:Y:S02]  /*01b0*/  PRMT R7, R3, 0x9910, RZ ;  /* 0x0000991003077816 */ /* 0x000fe400000000ff */
[----:B------:R-:W-:Y:S01]  /*01c0*/  PRMT R3, R6, 0x7710, RZ ;  /* 0x0000771006037816 */ /* 0x000fe200000000ff */
[C---:B------:R-:W-:Y:S01]  /*01d0*/  IMAD R8, R2.reuse, 0x925, RZ ;  /* 0x0000092502087824 */ /* 0x040fe200078e02ff */
[----:B------:R-:W-:Y:S01]  /*01e0*/  MOV R5, R7 ;  /* 0x0000000700057202 */ /* 0x000fe20000000f00 */
[----:B------:R-:W-:-:S02]  /*01f0*/  IMAD R7, R2, 0x124a, RZ ;  /* 0x0000124a02077824 */ /* 0x000fc400078e02ff */
[----:B------:R-:W-:Y:S02]  /*0200*/  IMAD.IADD R6, R0, 0x1, R3 ;  /* 0x0000000100067824 */ /* 0x000fe400078e0203 */
[C---:B------:R-:W-:Y:S02]  /*0210*/  IMAD R0, R2.reuse, 0x493, RZ ;  /* 0x0000049302007824 */ /* 0x040fe400078e02ff */
[----:B------:R-:W-:Y:S01]  /*0220*/  IMAD R3, R2, 0x556, RZ ;  /* 0x0000055602037824 */ /* 0x000fe200078e02ff */
[----:B------:R-:W-:Y:S01]  /*0230*/  SHF.R.U32.HI R2, RZ, 0x10, R7 ;  /* 0x00000010ff027819 */ /* 0x000fe20000011607 */
[----:B------:R-:W-:Y:S01]  /*0240*/  IMAD R5, R5, 0x30, RZ ;  /* 0x0000003005057824 */ /* 0x000fe200078e02ff */
[----:B------:R-:W-:Y:S01]  /*0250*/  SHF.R.U32.HI R0, RZ, 0x12, R0 ;  /* 0x00000012ff007819 */ /* 0x000fe20000011600 */
[----:B------:R-:W-:Y:S01]  /*0260*/  VIADD R22, R22, 0x1808 ;  /* 0x0000180816167836 */ /* 0x000fe20000000000 */
[----:B------:R-:W-:Y:S01]  /*0270*/  SHF.R.U32.HI R3, RZ, 0x10, R3 ;  /* 0x00000010ff037819 */ /* 0x000fe20000011603 */
[----:B------:R-:W-:Y:S01]  /*0280*/  IMAD.MOV R7, RZ, RZ, -R5 ;  /* 0x000000ffff077224 */ /* 0x000fe200078e0a05 */
[----:B------:R-:W-:-:S02]  /*0290*/  PRMT R21, R0, 0x9910, RZ ;  /* 0x0000991000157816 */ /* 0x000fc400000000ff */
[----:B------:R-:W-:Y:S02]  /*02a0*/  PRMT R2, R2, 0x9910, RZ ;  /* 0x0000991002027816 */ /* 0x000fe400000000ff */
[----:B------:R-:W-:Y:S01]  /*02b0*/  PRMT R10, R3, 0x9910, RZ ;  /* 0x00009910030a7816 */ /* 0x000fe200000000ff */
[----:B------:R-:W-:Y:S01]  /*02c0*/  IMAD R0, R21, 0xe0, RZ ;  /* 0x000000e015007824 */ /* 0x000fe200078e02ff */
[----:B------:R-:W-:Y:S01]  /*02d0*/  SHF.R.U32.HI R5, RZ, 0x10, R8 ;  /* 0x00000010ff057819 */ /* 0x000fe20000011608 */
[----:B------:R-:W-:Y:S01]  /*02e0*/  IMAD R2, R2, 0xe, RZ ;  /* 0x0000000e02027824 */ /* 0x000fe200078e02ff */
[----:B------:R-:W-:Y:S01]  /*02f0*/  PRMT R3, R7, 0x7710, RZ ;  /* 0x0000771007037816 */ /* 0x000fe200000000ff */
[----:B------:R-:W-:Y:S01]  /*0300*/  VIADD R7, R9, 0x700 ;  /* 0x0000070009077836 */ /* 0x000fe20000000000 */
[----:B------:R-:W-:Y:S01]  /*0310*/  IADD3 R0, PT, PT, RZ, -R0, RZ ;  /* 0x80000000ff007210 */ /* 0x000fe20007ffe0ff */
[----:B------:R-:W-:Y:S01]  /*0320*/  IMAD.MOV R18, RZ, RZ, -R2 ;  /* 0x000000ffff127224 */ /* 0x000fe200078e0a02 */
[----:B------:R-:W-:Y:S01]  /*0330*/  PRMT R5, R5, 0x9910, RZ ;  /* 0x0000991005057816 */ /* 0x000fe200000000ff */
[----:B------:R-:W-:Y:S01]  /*0340*/  IMAD.IADD R8, R4, 0x1, R3 ;  /* 0x0000000104087824 */ /* 0x000fe200078e0203 */
[----:B------:R-:W-:Y:S01]  /*0350*/  PRMT R2, R0, 0x7710, RZ ;  /* 0x0000771000027816 */ /* 0x000fe200000000ff */
[----:B------:R-:W-:Y:S01]  /*0360*/  IMAD R3, R10, 0x30, RZ ;  /* 0x000000300a037824 */ /* 0x000fe200078e02ff */
[----:B------:R-:W-:Y:S01]  /*0370*/  PRMT R18, R18, 0x7710, RZ ;  /* 0x0000771012127816 */ /* 0x000fe200000000ff */
[----:B------:R-:W-:-:S02]  /*0380*/  IMAD R5, R5, 0x1c, RZ ;  /* 0x0000001c05057824 */ /* 0x000fc400078e02ff */
[----:B------:R-:W-:Y:S02]  /*0390*/  IMAD.MOV R3, RZ, RZ, -R3 ;  /* 0x000000ffff037224 */ /* 0x000fe400078e0a03 */
[--C-:B------:R-:W-:Y:S01]  /*03a0*/  IMAD.IADD R2, R2, 0x1, R9.reuse ;  /* 0x0000000102027824 */ /* 0x100fe200078e0209 */
[----:B------:R-:W-:Y:S01]  /*03b0*/  IADD3 R0, PT, PT, RZ, -R5, RZ ;  /* 0x80000005ff007210 */ /* 0x000fe20007ffe0ff */
[----:B------:R-:W-:Y:S01]  /*03c0*/  VIADD R4, R9, 0x380 ;  /* 0x0000038009047836 */ /* 0x000fe20000000000 */
[----:B------:R-:W-:Y:S01]  /*03d0*/  PRMT R5, R3, 0x7710, RZ ;  /* 0x0000771003057816 */ /* 0x000fe200000000ff */
[--C-:B------:R-:W-:Y:S01]  /*03e0*/  IMAD.IADD R18, R18, 0x1, R9.reuse ;  /* 0x0000000112127824 */ /* 0x100fe200078e0209 */
[----:B------:R-:W-:Y:S01]  /*03f0*/  LOP3.LUT R3, R2, 0xffff, RZ, 0xc0, !PT ;  /* 0x0000ffff02037812 */ /* 0x000fe200078ec0ff */
[----:B------:R-:W-:Y:S01]  /*0400*/  IMAD R21, R21, 0x310, RZ ;  /* 0x0000031015157824 */ /* 0x000fe200078e02ff */
[----:B------:R-:W-:Y:S01]  /*0410*/  PRMT R0, R0, 0x7710, RZ ;  /* 0x0000771000007816 */ /* 0x000fe200000000ff */
[----:B------:R-:W-:Y:S01]  /*0420*/  IMAD.IADD R5, R5, 0x1, R9 ;  /* 0x0000000105057824 */ /* 0x000fe200078e0209 */
[----:B------:R-:W-:-:S02]  /*0430*/  LOP3.LUT R4, R4, 0xffff, RZ, 0xc0, !PT ;  /* 0x0000ffff04047812 */ /* 0x000fc400078ec0ff */
[----:B------:R-:W-:Y:S02]  /*0440*/  ISETP.LT.U32.AND P0, PT, R3, 0xe, !P0 ;  /* 0x0000000e0300780c */ /* 0x000fe40004701070 */
[----:B------:R-:W-:Y:S01]  /*0450*/  LOP3.LUT R3, R2, 0xfe, RZ, 0xc0, !PT ;  /* 0x000000fe02037812 */ /* 0x000fe200078ec0ff */
[----:B------:R-:W-:Y:S01]  /*0460*/  IMAD.SHL.U32 R2, R11, 0x40000000, RZ ;  /* 0x400000000b027824 */ /* 0x000fe200078e00ff */
[----:B------:R-:W-:Y:S02]  /*0470*/  IADD3 R0, PT, PT, R0, R9, RZ ;  /* 0x0000000900007210 */ /* 0x000fe40007ffe0ff */
[----:B------:R-:W-:Y:S01]  /*0480*/  LOP3.LUT R9, R7, 0xffff, RZ, 0xc0, !PT ;  /* 0x0000ffff07097812 */ /* 0x000fe200078ec0ff */
[----:B------:R-:W-:Y:S01]  /*0490*/  IMAD R7, R4, 0x556, RZ ;  /* 0x0000055604077824 */ /* 0x000fe200078e02ff */
[----:B------:R-:W-:Y:S02]  /*04a0*/  SHF.R.U32.HI R3, RZ, 0x1, R3 ;  /* 0x00000001ff037819 */ /* 0x000fe40000011603 */
[----:B------:R-:W-:Y:S01]  /*04b0*/  SHF.R.U32.HI R4, RZ, 0x2, R11 ;  /* 0x00000002ff047819 */ /* 0x000fe2000001160b */
[----:B------:R-:W-:Y:S01]  /*04c0*/  IMAD R11, R9, 0xaab, RZ ;  /* 0x00000aab090b7824 */ /* 0x000fe200078e02ff */
[----:B------:R-:W-:-:S02]  /*04d0*/  PRMT R9, R3, 0x9910, RZ ;  /* 0x0000991003097816 */ /* 0x000fc400000000ff */
[----:B------:R-:W-:Y:S01]  /*04e0*/  SHF.R.U32.HI R3, RZ, 0x10, R7 ;  /* 0x00000010ff037819 */ /* 0x000fe20000011607 */
[----:B------:R-:W-:Y:S01]  /*04f0*/  IMAD R4, R4, 0x12000, RZ ;  /* 0x0001200004047824 */ /* 0x000fe200078e02ff */
[----:B------:R-:W-:Y:S02]  /*0500*/  SHF.R.U32.HI R7, RZ, 0x11, R11 ;  /* 0x00000011ff077819 */ /* 0x000fe4000001160b */
[----:B------:R-:W-:Y:S01]  /*0510*/  PRMT R11, R6, 0x9910, RZ ;  /* 0x00009910060b7816 */ /* 0x000fe200000000ff */
[--C-:B------:R-:W-:Y:S01]  /*0520*/  IMAD R17, R3, 0x480, R4.reuse ;  /* 0x0000048003117824 */ /* 0x100fe200078e0204 */
[----:B------:R-:W-:Y:S01]  /*0530*/  PRMT R5, R5, 0x9910, RZ ;  /* 0x0000991005057816 */ /* 0x000fe200000000ff */
[----:B------:R-:W-:Y:S01]  /*0540*/  IMAD R3, R9, 0x93, RZ ;  /* 0x0000009309037824 */ /* 0x000fe200078e02ff */
[----:B------:R-:W-:Y:S01]  /*0550*/  PRMT R9, R8, 0x9910, RZ ;  /* 0x0000991008097816 */ /* 0x000fe200000000ff */
[----:B------:R-:W-:Y:S01]  /*0560*/  IMAD R19, R7, 0x480, R4 ;  /* 0x0000048007137824 */ /* 0x000fe200078e0204 */
[----:B------:R-:W-:Y:S01]  /*0570*/  MOV R7, R11 ;  /* 0x0000000b00077202 */ /* 0x000fe20000000f00 */
[----:B------:R-:W-:Y:S01]  /*0580*/  IMAD.MOV.U32 R6, RZ, RZ, R5 ;  /* 0x000000ffff067224 */ /* 0x000fe200078e0005 */
[----:B------:R-:W-:Y:S01]  /*0590*/  LOP3.LUT R3, R3, 0xffff, RZ, 0xc0, !PT ;  /* 0x0000ffff03037812 */ /* 0x000fe200078ec0ff */
[----:B------:R-:W-:Y:S01]  /*05a0*/  IMAD R9, R9, 0x3, RZ ;  /* 0x0000000309097824 */ /* 0x000fe200078e02ff */
[----:B------:R-:W-:Y:S01]  /*05b0*/  SHF.R.S32.HI R2, RZ, 0x1f, R2 ;  /* 0x0000001fff027819 */ /* 0x000fe20000011402 */
[----:B------:R-:W-:Y:S01]  /*05c0*/  IMAD R7, R7, 0x3, RZ ;  /* 0x0000000307077824 */ /* 0x000fe200078e02ff */
[----:B------:R-:W-:Y:S01]  /*05d0*/  SHF.R.U32.HI R3, RZ, 0xa, R3 ;  /* 0x0000000aff037819 */ /* 0x000fe20000011603 */
[----:B------:R-:W-:Y:S01]  /*05e0*/  IMAD R5, R10, 0x480, RZ ;  /* 0x000004800a057824 */ /* 0x000fe200078e02ff */
[----:B------:R-:W-:Y:S01]  /*05f0*/  LOP3.LUT R2, R2, 0xe, RZ, 0xc0, !PT ;  /* 0x0000000e02027812 */ /* 0x000fe200078ec0ff */
[----:B------:R-:W-:Y:S01]  /*0600*/  IMAD R6, R6, 0x3, RZ ;  /* 0x0000000306067824 */ /* 0x000fe200078e02ff */
[----:B------:R-:W-:-:S02]  /*0610*/  LOP3.LUT R25, R3, 0xffff, RZ, 0xc0, !PT ;  /* 0x0000ffff03197812 */ /* 0x000fc400078ec0ff */
[----:B------:R-:W-:Y:S02]  /*0620*/  LOP3.LUT R8, R7, 0xffff, RZ, 0xc0, !PT ;  /* 0x0000ffff07087812 */ /* 0x000fe400078ec0ff */
[----:B------:R-:W-:Y:S01]  /*0630*/  LOP3.LUT R10, R9, 0xffff, RZ, 0xc0, !PT ;  /* 0x0000ffff090a7812 */ /* 0x000fe200078ec0ff */
[----:B------:R-:W-:Y:S01]  /*0640*/  IMAD.IADD R2, R2, 0x1, R25 ;  /* 0x0000000102027824 */ /* 0x000fe200078e0219 */
[----:B------:R-:W-:Y:S01]  /*0650*/  LOP3.LUT R5, R5, 0xffff, RZ, 0xc0, !PT ;  /* 0x0000ffff05057812 */ /* 0x000fe200078ec0ff */
[----:B------:R-:W-:Y:S01]  /*0660*/  IMAD.IADD R17, R17, 0x1, R8 ;  /* 0x0000000111117824 */ /* 0x000fe200078e0208 */
[----:B------:R-:W-:Y:S01]  /*0670*/  LOP3.LUT R6, R6, 0xffff, RZ, 0xc0, !PT ;  /* 0x0000ffff06067812 */ /* 0x000fe200078ec0ff */
[----:B------:R-:W-:Y:S01]  /*0680*/  IMAD.IADD R19, R19, 0x1, R10 ;  /* 0x0000000113137824 */ /* 0x000fe200078e020a */
[----:B------:R-:W-:Y:S02]  /*0690*/  ISETP.GT.U32.OR P0, PT, R2, 0x1c, P0 ;  /* 0x0000001c0200780c */ /* 0x000fe40000704470 */
[----:B------:R-:W-:-:S02]  /*06a0*/  CS2R R8, SRZ ;  /* 0x0000000000087805 */ /* 0x000fc4000001ff00 */
[----:B------:R-:W-:Y:S02]  /*06b0*/  IADD3 R15, PT, PT, R6, R4, R5 ;  /* 0x00000004060f7210 */ /* 0x000fe40007ffe005 */
[----:B------:R-:W-:Y:S02]  /*06c0*/  CS2R R6, SRZ ;  /* 0x0000000000067805 */ /* 0x000fe4000001ff00 */
[----:B------:R-:W-:Y:S02]  /*06d0*/  CS2R R10, SRZ ;  /* 0x00000000000a7805 */ /* 0x000fe4000001ff00 */
[----:B------:R-:W-:Y:S02]  /*06e0*/  CS2R R4, SRZ ;  /* 0x0000000000047805 */ /* 0x000fe4000001ff00 */
[----:B------:R-:W-:Y:S02]  /*06f0*/  CS2R R2, SRZ ;  /* 0x0000000000027805 */ /* 0x000fe4000001ff00 */
[----:B------:R-:W-:Y:S01]  /*0700*/  LOP3.LUT R23, R21, 0xffff, RZ, 0xc0, !PT ;  /* 0x0000ffff15177812 */ /* 0x000fe200078ec0ff */
[----:B------:R-:W-:Y:S01]  /*0710*/  IMAD R25, R25, 0x1c, RZ ;  /* 0x0000001c19197824 */ /* 0x000fe200078e02ff */
[----:B--2---:R-:W-:-:S07]  /*0720*/  LOP3.LUT R18, R18, 0xffff, RZ, 0xc0, !PT ;  /* 0x0000ffff12127812 */ /* 0x004fce00078ec0ff */
.L_x_10:
[----:B------:R-:W-:-:S07]  /*0730*/  MOV R26, RZ ;  /* 0x000000ff001a7202 */ /* 0x000fce0000000f00 */
.L_x_9:
[----:B------:R-:W0:Y:S01]  /*0740*/  S2R R24, SR_TID.X ;  /* 0x0000000000187919 */ /* 0x000e220000002100 */
[----:B------:R-:W1:Y:S01]  /*0750*/  S2UR UR5, SR_CgaCtaId ;  /* 0x00000000000579c3 */ /* 0x000e620000008800 */
[----:B------:R-:W-:Y:S01]  /*0760*/  UMOV UR4, 0x400 ;  /* 0x0000040000047882 */ /* 0x000fe20000000000 */
[----:B------:R-:W-:Y:S06]  /*0770*/  BSSY.RECONVERGENT B0, `(.L_x_0) ;  /* 0x000001c000007945 */ /* 0x000fec0003800200 */
[----:B------:R-:W-:Y:S01]  /*0780*/  BAR.SYNC.DEFER_BLOCKING 0x0 ;  /* 0x0000000000007b1d */ /* 0x000fe20000010000 */
[----:B------:R-:W-:Y:S01]  /*0790*/  IMAD.MOV.U32 R28, RZ, RZ, RZ ;  /* 0x000000ffff1c7224 */ /* 0x000fe200078e00ff */
[----:B-1----:R-:W-:-:S06]  /*07a0*/  ULEA UR6, UR5, UR4, 0x18 ;  /* 0x0000000405067291 */ /* 0x002fcc000f8ec0ff */
[----:B0-----:R-:W-:Y:S01]  /*07b0*/  LEA R27, R24, UR6, 0x2 ;  /* 0x00000006181b7c11 */ /* 0x001fe2000f8e10ff */
[----:B------:R-:W-:Y:S06]  /*07c0*/  @P0 BRA `(.L_x_1) ;  /* 0x0000000000580947 */ /* 0x000fec0003800000 */
[----:B------:R-:W0:Y:S01]  /*07d0*/  S2R R31, SR_CTAID.X ;  /* 0x00000000001f7919 */ /* 0x000e220000002500 */
[----:B------:R-:W-:Y:S02]  /*07e0*/  IADD3 R30, PT, PT, -R18, 0x1d, RZ ;  /* 0x0000001d121e7810 */ /* 0x000fe40007ffe1ff */
[----:B0-----:R-:W-:-:S04]  /*07f0*/  LOP3.LUT R29, R31, 0x1, RZ, 0xc0, !PT ;  /* 0x000000011f1d7812 */ /* 0x001fc800078ec0ff */
[----:B------:R-:W-:Y:S01]  /*0800*/  ISETP.NE.U32.AND P2, PT, R29, 0x1, PT ;  /* 0x000000011d00780c */ /* 0x000fe20003f45070 */
[----:B------:R-:W-:-:S12]  /*0810*/  VIADD R29, R26, 0xe ;  /* 0x0000000e1a1d7836 */ /* 0x000fd80000000000 */
[----:B------:R-:W-:-:S05]  /*0820*/  @P2 IMAD.MOV R29, RZ, RZ, R26 ;  /* 0x000000ffff1d2224 */ /* 0x000fca00078e021a */
[----:B------:R-:W-:-:S04]  /*0830*/  LOP3.LUT P1, RZ, R29, R18, RZ, 0xfc, !PT ;  /* 0x000000121dff7212 */ /* 0x000fc8000782fcff */
[----:B------:R-:W-:-:S13]  /*0840*/  ISETP.GE.U32.OR P1, PT, R29, R30, !P1 ;  /* 0x0000001e1d00720c */ /* 0x000fda0004f26470 */
[----:B------:R-:W-:Y:S05]  /*0850*/  @P1 BRA `(.L_x_1) ;  /* 0x0000000000341947 */ /* 0x000fea0003800000 */
[----:B------:R-:W-:Y:S01]  /*0860*/  SHF.L.U32 R31, R31, 0x1e, RZ ;  /* 0x0000001e1f1f7819 */ /* 0x000fe200000006ff */
[----:B------:R-:W0:Y:S01]  /*0870*/  LDC.64 R28, c[0x0][0x380] ;  /* 0x0000e000ff1c7b82 */ /* 0x000e220000000a00 */
[----:B------:R-:W-:Y:S02]  /*0880*/  LOP3.LUT R23, R21, 0xffff, RZ, 0xc0, !PT ;  /* 0x0000ffff15177812 */ /* 0x000fe400078ec0ff */
[----:B------:R-:W-:-:S04]  /*0890*/  SHF.R.S32.HI R30, RZ, 0x1f, R31 ;  /* 0x0000001fff1e7819 */ /* 0x000fc8000001141f */
[----:B------:R-:W-:-:S05]  /*08a0*/  LOP3.LUT R30, R30, 0x188, RZ, 0xc0, !PT ;  /* 0x000001881e1e7812 */ /* 0x000fca00078ec0ff */
[----:B------:R-:W-:Y:S02]  /*08b0*/  VIADD R31, R30, 0xe ;  /* 0x0000000e1e1f7836 */ /* 0x000fe40000000000 */
[----:B------:R-:W-:-:S05]  /*08c0*/  @P2 IMAD.MOV R31, RZ, RZ, R30 ;  /* 0x000000ffff1f2224 */ /* 0x000fca00078e021e */
[----:B------:R-:W-:-:S05]  /*08d0*/  IADD3 R30, PT, PT, R23, R31, R18 ;  /* 0x0000001f171e7210 */ /* 0x000fca0007ffe012 */
[----:B------:R-:W-:-:S04]  /*08e0*/  IMAD.IADD R31, R25, 0x1, R30 ;  /* 0x00000001191f7824 */ /* 0x000fc800078e021e */
[----:B------:R-:W-:-:S05]  /*08f0*/  IMAD R31, R20, 0x3100, R31 ;  /* 0x00003100141f7824 */ /* 0x000fca00078e021f */
[----:B------:R-:W-:-:S05]  /*0900*/  IADD3 R31, PT, PT, R31, -0x1d, R26 ;  /* 0xffffffe31f1f7810 */ /* 0x000fca0007ffe01a */
[----:B0-----:R-:W-:-:S06]  /*0910*/  IMAD.WIDE R28, R31, 0x4, R28 ;  /* 0x000000041f1c7825 */ /* 0x001fcc00078e021c */
[----:B------:R0:W5:Y:S02]  /*0920*/  LDG.E.CONSTANT R28, desc[UR8][R28.64] ;  /* 0x000000081c1c7981 */ /* 0x000164000c1e9900 */
.L_x_1:
[----:B------:R-:W-:Y:S05]  /*0930*/  BSYNC.RECONVERGENT B0 ;  /* 0x0000000000007941 */ /* 0x000fea0003800200 */
.L_x_0:
[----:B-----5:R1:W-:Y:S01]  /*0940*/  STS [R27], R28 ;  /* 0x0000001c1b007388 */ /* 0x0203e20000000800 */
[----:B------:R-:W-:Y:S01]  /*0950*/  BSSY.RECONVERGENT B0, `(.L_x_2) ;  /* 0x000001c000007945 */ /* 0x000fe20003800200 */
[----:B------:R-:W-:-:S03]  /*0960*/  MOV R30, RZ ;  /* 0x000000ff001e7202 */ /* 0x000fc60000000f00 */
[----:B------:R-:W-:Y:S05]  /*0970*/  @P0 BRA `(.L_x_3) ;  /* 0x0000000000640947 */ /* 0x000fea0003800000 */
[----:B-1----:R-:W0:Y:S01]  /*0980*/  S2R R28, SR_CTAID.X ;  /* 0x00000000001c7919 */ /* 0x002e220000002500 */
        /* <DEDUP_REMOVED lines=8> */
[----:B------:R-:W-:Y:S01]  /*0a10*/  IMAD.SHL.U32 R28, R28, 0x40000000, RZ ;  /* 0x400000001c1c7824 */ /* 0x000fe200078e00ff */
[----:B------:R-:W0:Y:S01]  /*0a20*/  LDCU.64 UR10, c[0x0][0x380] ;  /* 0x00007000ff0a77ac */ /* 0x000e220008000a00 */
[----:B------:R-:W-:-:S03]  /*0a30*/  IMAD R30, R20, 0x3100, RZ ;  /* 0x00003100141e7824 */ /* 0x000fc600078e02ff */
[----:B------:R-:W-:-:S04]  /*0a40*/  SHF.R.S32.HI R28, RZ, 0x1f, R28 ;  /* 0x0000001fff1c7819 */ /* 0x000fc8000001141c */
[----:B------:R-:W-:-:S04]  /*0a50*/  LOP3.LUT R29, R28, 0x188, RZ, 0xc0, !PT ;  /* 0x000001881c1d7812 */ /* 0x000fc800078ec0ff */
[----:B------:R-:W-:Y:S01]  /*0a60*/  IADD3 R28, PT, PT, R29, 0xe, RZ ;  /* 0x0000000e1d1c7810 */ /* 0x000fe20007ffe0ff */
[----:B------:R-:W-:-:S05]  /*0a70*/  @P2 IMAD.MOV R28, RZ, RZ, R29 ;  /* 0x000000ffff1c2224 */ /* 0x000fca00078e021d */
[----:B------:R-:W-:-:S04]  /*0a80*/  IADD3 R28, P3, P4, R23, R28, R18 ;  /* 0x0000001c171c7210 */ /* 0x000fc80007c7e012 */
[----:B------:R-:W-:Y:S02]  /*0a90*/  IADD3 R29, P1, P2, R30, R28, R25 ;  /* 0x0000001c1e1d7210 */ /* 0x000fe40007a3e019 */
[----:B------:R-:W-:Y:S02]  /*0aa0*/  IADD3.X R30, PT, PT, RZ, RZ, RZ, P3, P4 ;  /* 0x000000ffff1e7210 */ /* 0x000fe40001fe84ff */
[----:B------:R-:W-:Y:S02]  /*0ab0*/  IADD3 R29, P3, PT, R26, R29, RZ ;  /* 0x0000001d1a1d7210 */ /* 0x000fe40007f7e0ff */
[----:B------:R-:W-:Y:S02]  /*0ac0*/  IADD3.X R30, PT, PT, RZ, R30, RZ, P1, P2 ;  /* 0x0000001eff1e7210 */ /* 0x000fe40000fe44ff */
[----:B0-----:R-:W-:-:S03]  /*0ad0*/  LEA R28, P1, R29, UR10, 0x2 ;  /* 0x0000000a1d1c7c11 */ /* 0x001fc6000f8210ff */
[----:B------:R-:W-:-:S05]  /*0ae0*/  IMAD.X R30, RZ, RZ, R30, P3 ;  /* 0x000000ffff1e7224 */ /* 0x000fca00018e061e */
[----:B------:R-:W-:-:S05]  /*0af0*/  LEA.HI.X R29, R29, UR11, R30, 0x2, P1 ;  /* 0x0000000b1d1d7c11 */ /* 0x000fca00088f141e */
[----:B------:R2:W5:Y:S02]  /*0b00*/  LDG.E.CONSTANT R30, desc[UR8][R28.64+0x308c] ;  /* 0x00308c081c1e7981 */ /* 0x000564000c1e9900 */
.L_x_3:
[----:B------:R-:W-:Y:S05]  /*0b10*/  BSYNC.RECONVERGENT B0 ;  /* 0x0000000000007941 */ /* 0x000fea0003800200 */
.L_x_2:
[----:B-----5:R3:W-:Y:S01]  /*0b20*/  STS [R27+0xe00], R30 ;  /* 0x000e001e1b007388 */ /* 0x0207e20000000800 */
[----:B------:R-:W-:Y:S01]  /*0b30*/  BSSY.RECONVERGENT B0, `(.L_x_4) ;  /* 0x000001d000007945 */ /* 0x000fe20003800200 */
[----:B------:R-:W-:Y:S02]  /*0b40*/  HFMA2 R34, -RZ, RZ, 0, 0 ;  /* 0x00000000ff227431 */ /* 0x000fe400000001ff */
[----:B------:R-:W-:Y:S01]  /*0b50*/  IMAD.MOV.U32 R36, RZ, RZ, RZ ;  /* 0x000000ffff247224 */ /* 0x000fe200078e00ff */
[----:B------:R-:W-:Y:S06]  /*0b60*/  @P0 BRA `(.L_x_5) ;  /* 0x0000000000640947 */ /* 0x000fec0003800000 */
[----:B-12---:R-:W0:Y:S01]  /*0b70*/  S2R R28, SR_CTAID.X ;  /* 0x00000000001c7919 */ /* 0x006e220000002500 */
[----:B---3--:R-:W-:Y:S02]  /*0b80*/  IADD3 R30, PT, PT, -R18, 0x1d, RZ ;  /* 0x0000001d121e7810 */ /* 0x008fe40007ffe1ff */
        /* <DEDUP_REMOVED lines=8> */
[----:B------:R-:W0:Y:S04]  /*0c10*/  LDCU.64 UR10, c[0x0][0x380] ;  /* 0x00007000ff0a77ac */ /* 0x000e280008000a00 */
[----:B------:R-:W-:-:S04]  /*0c20*/  SHF.R.S32.HI R28, RZ, 0x1f, R28 ;  /* 0x0000001fff1c7819 */ /* 0x000fc8000001141c */
[----:B------:R-:W-:-:S04]  /*0c30*/  LOP3.LUT R29, R28, 0x188, RZ, 0xc0, !PT ;  /* 0x000001881c1d7812 */ /* 0x000fc800078ec0ff */
[----:B------:R-:W-:Y:S01]  /*0c40*/  IADD3 R28, PT, PT, R29, 0xe, RZ ;  /* 0x0000000e1d1c7810 */ /* 0x000fe20007ffe0ff */
[----:B------:R-:W-:Y:S02]  /*0c50*/  @P2 IMAD.MOV R28, RZ, RZ, R29 ;  /* 0x000000ffff1c2224 */ /* 0x000fe400078e021d */
[----:B------:R-:W-:-:S03]  /*0c60*/  IMAD R29, R20, 0x3100, RZ ;  /* 0x00003100141d7824 */ /* 0x000fc600078e02ff */
        /* <DEDUP_REMOVED lines=9> */
.L_x_5:
[----:B------:R-:W-:Y:S05]  /*0d00*/  BSYNC.RECONVERGENT B0 ;  /* 0x0000000000007941 */ /* 0x000fea0003800200 */
.L_x_4:
[----:B------:R-:W-:Y:S04]  /*0d10*/  BSSY.RECONVERGENT B0, `(.L_x_6) ;  /* 0x000001b000007945 */ /* 0x000fe80003800200 */
[----:B------:R-:W-:Y:S05]  /*0d20*/  @P0 BRA `(.L_x_7) ;  /* 0x0000000000640947 */ /* 0x000fea0003800000 */
[----:B-12-4-:R-:W0:Y:S01]  /*0d30*/  S2R R28, SR_CTAID.X ;  /* 0x00000000001c7919 */ /* 0x016e220000002500 */
[----:B---3--:R-:W-:Y:S02]  /*0d40*/  IADD3 R30, PT, PT, -R18, 0x1d, RZ ;  /* 0x0000001d121e7810 */ /* 0x008fe40007ffe1ff */
[----:B0-----:R-:W-:-:S04]  /*0d50*/  LOP3.LUT R29, R28, 0x1, RZ, 0xc0, !PT ;  /* 0x000000011c1d7812 */ /* 0x001fc800078ec0ff */
[----:B------:R-:W-:Y:S01]  /*0d60*/  ISETP.NE.U32.AND P2, PT, R29, 0x1, PT ;  /* 0x000000011d00780c */ /* 0x000fe20003f45070 */
[----:B------:R-:W-:-:S12]  /*0d70*/  VIADD R29, R26, 0xe ;  /* 0x0000000e1a1d7836 */ /* 0x000fd80000000000 */
[----:B------:R-:W-:-:S04]  /*0d80*/  @P2 IADD3 R29, PT, PT, R26, RZ, RZ ;  /* 0x000000ff1a1d2210 */ /* 0x000fc80007ffe0ff */
[----:B------:R-:W-:-:S04]  /*0d90*/  LOP3.LUT P1, RZ, R29, R18, RZ, 0xfc, !PT ;  /* 0x000000121dff7212 */ /* 0x000fc8000782fcff */
[----:B------:R-:W-:-:S13]  /*0da0*/  ISETP.GE.U32.OR P1, PT, R29, R30, !P1 ;  /* 0x0000001e1d00720c */ /* 0x000fda0004f26470 */
[----:B------:R-:W-:Y:S05]  /*0db0*/  @P1 BRA `(.L_x_7) ;  /* 0x0000000000401947 */ /* 0x000fea0003800000 */
[----:B------:R-:W-:Y:S01]  /*0dc0*/  IMAD.SHL.U32 R28, R28, 0x40000000, RZ ;  /* 0x400000001c1c7824 */ /* 0x000fe200078e00ff */
[----:B------:R-:W0:Y:S04]  /*0dd0*/  LDCU.64 UR10, c[0x0][0x380] ;  /* 0x00007000ff0a77ac */ /* 0x000e280008000a00 */
[----:B------:R-:W-:-:S04]  /*0de0*/  SHF.R.S32.HI R28, RZ, 0x1f, R28 ;  /* 0x0000001fff1c7819 */ /* 0x000fc8000001141c */
[----:B------:R-:W-:-:S05]  /*0df0*/  LOP3.LUT R29, R28, 0x188, RZ, 0xc0, !PT ;  /* 0x000001881c1d7812 */ /* 0x000fca00078ec0ff */
[----:B------:R-:W-:Y:S02]  /*0e00*/  VIADD R28, R29, 0xe ;  /* 0x0000000e1d1c7836 */ /* 0x000fe40000000000 */
[----:B------:R-:W-:Y:S02]  /*0e10*/  @P2 IMAD.MOV R28, RZ, RZ, R29 ;  /* 0x000000ffff1c2224 */ /* 0x000fe400078e021d */
[----:B------:R-:W-:-:S03]  /*0e20*/  IMAD R29, R20, 0x3100, RZ ;  /* 0x00003100141d7824 */ /* 0x000fc600078e02ff */
[----:B------:R-:W-:-:S04]  /*0e30*/  IADD3 R28, P3, P4, R23, R28, R18 ;  /* 0x0000001c171c7210 */ /* 0x000fc80007c7e012 */
[----:B------:R-:W-:Y:S02]  /*0e40*/  IADD3 R29, P1, P2, R29, R28, R25 ;  /* 0x0000001c1d1d7210 */ /* 0x000fe40007a3e019 */
[----:B------:R-:W-:Y:S02]  /*0e50*/  IADD3.X R30, PT, PT, RZ, RZ, RZ, P3, P4 ;  /* 0x000000ffff1e7210 */ /* 0x000fe40001fe84ff */
[----:B------:R-:W-:Y:S02]  /*0e60*/  IADD3 R29, P3, PT, R26, R29, RZ ;  /* 0x0000001d1a1d7210 */ /* 0x000fe40007f7e0ff */
[----:B------:R-:W-:Y:S02]  /*0e70*/  IADD3.X R30, PT, PT, RZ, R30, RZ, P1, P2 ;  /* 0x0000001eff1e7210 */ /* 0x000fe40000fe44ff */
[----:B0-----:R-:W-:Y:S02]  /*0e80*/  LEA R28, P1, R29, UR10, 0x2 ;  /* 0x0000000a1d1c7c11 */ /* 0x001fe4000f8210ff */
[----:B------:R-:W-:-:S04]  /*0e90*/  IADD3.X R30, PT, PT, RZ, R30, RZ, P3, !PT ;  /* 0x0000001eff1e7210 */ /* 0x000fc80001ffe4ff */
[----:B------:R-:W-:-:S05]  /*0ea0*/  LEA.HI.X R29, R29, UR11, R30, 0x2, P1 ;  /* 0x0000000b1d1d7c11 */ /* 0x000fca00088f141e */
[----:B------:R0:W5:Y:S02]  /*0eb0*/  LDG.E.CONSTANT R36, desc[UR8][R28.64+0x928c] ;  /* 0x00928c081c247981 */ /* 0x000164000c1e9900 */
.L_x_7:
[----:B------:R-:W-:Y:S05]  /*0ec0*/  BSYNC.RECONVERGENT B0 ;  /* 0x0000000000007941 */ /* 0x000fea0003800200 */
.L_x_6:
[----:B012-4-:R-:W3:Y:S01]  /*0ed0*/  LDC.64 R28, c[0x0][0x388] ;  /* 0x0000e200ff1c7b82 */ /* 0x017ee20000000a00 */
[----:B------:R-:W-:Y:S01]  /*0ee0*/  IMAD R31, R20, 0x90, R17 ;  /* 0x00000090141f7824 */ /* 0x000fe200078e0211 */
[----:B------:R-:W-:Y:S01]  /*0ef0*/  ISETP.GT.U32.AND P1, PT, R24, 0x17f, PT ;  /* 0x0000017f1800780c */ /* 0x000fe20003f24070 */
[C---:B------:R-:W-:Y:S01]  /*0f00*/  IMAD R35, R20.reuse, 0x90, R19 ;  /* 0x0000009014237824 */ /* 0x040fe200078e0213 */
[----:B-----5:R0:W-:Y:S01]  /*0f10*/  STS [R27+0x1c00], R34 ;  /* 0x001c00221b007388 */ /* 0x0201e20000000800 */
[----:B------:R-:W-:Y:S02]  /*0f20*/  IMAD R33, R20, 0x90, R15 ;  /* 0x0000009014217824 */ /* 0x000fe400078e020f */
[--C-:B------:R-:W-:Y:S02]  /*0f30*/  IMAD.IADD R31, R31, 0x1, R26.reuse ;  /* 0x000000011f1f7824 */ /* 0x100fe400078e021a */
[--C-:B------:R-:W-:Y:S02]  /*0f40*/  IMAD.IADD R37, R35, 0x1, R26.reuse ;  /* 0x0000000123257824 */ /* 0x100fe400078e021a */
[----:B------:R-:W-:-:S02]  /*0f50*/  IMAD.IADD R35, R33, 0x1, R26 ;  /* 0x0000000121237824 */ /* 0x000fc400078e021a */
[----:B---3--:R-:W-:-:S04]  /*0f60*/  IMAD.WIDE.U32 R30, R31, 0x4, R28 ;  /* 0x000000041f1e7825 */ /* 0x008fc800078e001c */
[--C-:B------:R-:W-:Y:S02]  /*0f70*/  IMAD.WIDE.U32 R32, R37, 0x4, R28.reuse ;  /* 0x0000000425207825 */ /* 0x100fe400078e001c */
[----:B------:R1:W2:Y:S02]  /*0f80*/  LDG.E.CONSTANT R30, desc[UR8][R30.64] ;  /* 0x000000081e1e7981 */ /* 0x0002a4000c1e9900 */
[----:B------:R-:W-:Y:S02]  /*0f90*/  IMAD.WIDE.U32 R28, R35, 0x4, R28 ;  /* 0x00000004231c7825 */ /* 0x000fe400078e001c */
[----:B------:R-:W3:Y:S04]  /*0fa0*/  LDG.E.CONSTANT R32, desc[UR8][R32.64] ;  /* 0x0000000820207981 */ /* 0x000ee8000c1e9900 */
[----:B0-----:R-:W4:Y:S04]  /*0fb0*/  LDG.E.CONSTANT R34, desc[UR8][R28.64] ;  /* 0x000000081c227981 */ /* 0x001f28000c1e9900 */
[----:B------:R0:W4:Y:S01]  /*0fc0*/  @!P1 LDG.E.CONSTANT R38, desc[UR8][R28.64+0x3f000] ;  /* 0x03f000081c269981 */ /* 0x000122000c1e9900 */
[----:B------:R-:W-:Y:S01]  /*0fd0*/  UIADD3 UR4, UPT, UPT, UR4, 0x3800, URZ ;  /* 0x0000380004047890 */ /* 0x000fe2000fffe0ff */
[----:B-1----:R-:W-:-:S02]  /*0fe0*/  LOP3.LUT R31, R0, 0xffff, RZ, 0xc0, !PT ;  /* 0x0000ffff001f7812 */ /* 0x002fc400078ec0ff */
[----:B------:R1:W-:Y:S01]  /*0ff0*/  STS [R27+0x2a00], R36 ;  /* 0x002a00241b007388 */ /* 0x0003e20000000800 */
[----:B------:R-:W-:Y:S01]  /*1000*/  ULEA UR4, UR5, UR4, 0x18 ;  /* 0x0000000405047291 */ /* 0x000fe2000f8ec0ff */
[----:B0-----:R-:W-:Y:S01]  /*1010*/  MOV R28, R22 ;  /* 0x00000016001c7202 */ /* 0x001fe20000000f00 */
[----:B------:R-:W-:-:S04]  /*1020*/  VIADD R29, R18, 0x62 ;  /* 0x00000062121d7836 */ /* 0x000fc80000000000 */
[----:B------:R-:W-:Y:S01]  /*1030*/  LEA R35, R24, UR4, 0x2 ;  /* 0x0000000418237c11 */ /* 0x000fe2000f8e10ff */
[----:B------:R-:W-:-:S04]  /*1040*/  UMOV UR4, 0xe0 ;  /* 0x000000e000047882 */ /* 0x000fc80000000000 */
[----:B--2---:R1:W-:Y:S04]  /*1050*/  STS [R35+0xe00], R30 ;  /* 0x000e001e23007388 */ /* 0x0043e80000000800 */
[----:B---3--:R1:W-:Y:S04]  /*1060*/  STS [R35+0x1c00], R32 ;  /* 0x001c002023007388 */ /* 0x0083e80000000800 */
[----:B----4-:R1:W-:Y:S04]  /*1070*/  STS [R35], R34 ;  /* 0x0000002223007388 */ /* 0x0103e80000000800 */
[----:B------:R1:W-:Y:S01]  /*1080*/  @!P1 STS [R35+0x2a00], R38 ;  /* 0x002a002623009388 */ /* 0x0003e20000000800 */
[----:B------:R-:W-:Y:S01]  /*1090*/  BAR.SYNC.DEFER_BLOCKING 0x0 ;  /* 0x0000000000007b1d */ /* 0x000fe20000010000 */
[----:B------:R-:W-:-:S13]  /*10a0*/  ISETP.GT.U32.AND P1, PT, R31, 0xd, PT ;  /* 0x0000000d1f00780c */ /* 0x000fda0003f24070 */
.L_x_8:
[----:B-1----:R-:W-:Y:S01]  /*10b0*/  IMAD.MOV.U32 R27, RZ, RZ, R29 ;  /* 0x000000ffff1b7224 */ /* 0x002fe200078e001d */
[----:B------:R-:W-:Y:S01]  /*10c0*/  LDS R31, [R28+-0x1808] ;  /* 0xffe7f8001c1f7984 */ /* 0x000fe20000000800 */
[----:B------:R-:W-:-:S03]  /*10d0*/  @!P1 IMAD.MOV R27, RZ, RZ, R18 ;  /* 0x000000ffff1b9224 */ /* 0x000fc600078e0212 */
[----:B------:R-:W-:Y:S02]  /*10e0*/  LDS R33, [R28+-0x8] ;  /* 0xfffff8001c217984 */ /* 0x000fe40000000800 */
[----:B------:R-:W-:Y:S02]  /*10f0*/  LEA R30, R27, UR6, 0x2 ;  /* 0x000000061b1e7c11 */ /* 0x000fe4000f8e10ff */
[----:B------:R-:W-:Y:S04]  /*1100*/  LDS R37, [R28+-0x1804] ;  /* 0xffe7fc001c257984 */ /* 0x000fe80000000800 */
[----:B------:R-:W0:Y:S04]  /*1110*/  LDS R27, [R30+UR4+-0xe0] ;  /* 0xffff20041e1b7984 */ /* 0x000e280008000800 */
[----:B------:R-:W1:Y:S04]  /*1120*/  LDS R35, [R30+UR4+-0xa8] ;  /* 0xffff58041e237984 */ /* 0x000e680008000800 */
[----:B------:R-:W-:Y:S04]  /*1130*/  LDS R41, [R28+-0x1800] ;  /* 0xffe800001c297984 */ /* 0x000fe80000000800 */
[----:B------:R-:W-:Y:S01]  /*1140*/  LDS R43, [R28] ;  /* 0x000000001c2b7984 */ /* 0x000fe20000000800 */
[C---:B0-----:R-:W-:Y:S01]  /*1150*/  FFMA R8, R27.reuse, R31, R8 ;  /* 0x0000001f1b087223 */ /* 0x041fe20000000008 */
[----:B------:R-:W-:-:S02]  /*1160*/  FFMA R16, R27, R33, R16 ;  /* 0x000000211b107223 */ /* 0x000fc40000000010 */
[----:B------:R0:W2:Y:S01]  /*1170*/  LDS R27, [R28+-0x4] ;  /* 0xfffffc001c1b7984 */ /* 0x0000a20000000800 */
[-C--:B-1----:R-:W-:Y:S01]  /*1180*/  FFMA R7, R31, R35.reuse, R7 ;  /* 0x000000231f077223 */ /* 0x082fe20000000007 */
[----:B------:R-:W-:Y:S01]  /*1190*/  FFMA R14, R33, R35, R14 ;  /* 0x00000023210e7223 */ /* 0x000fe2000000000e */
[C---:B------:R-:W-:Y:S01]  /*11a0*/  FFMA R39, R35.reuse, R37, R8 ;  /* 0x0000002523277223 */ /* 0x040fe20000000008 */
[----:B0-----:R-:W-:Y:S01]  /*11b0*/  IADD3 R28, PT, PT, R28, 0xc, RZ ;  /* 0x0000000c1c1c7810 */ /* 0x001fe20007ffe0ff */
[----:B--2---:R-:W-:Y:S02]  /*11c0*/  FFMA R35, R35, R27, R16 ;  /* 0x0000001b23237223 */ /* 0x004fe40000000010 */
[----:B------:R-:W0:Y:S02]  /*11d0*/  LDS R16, [R30+UR4+-0x70] ;  /* 0xffff90041e107984 */ /* 0x000e240008000800 */
[-C--:B0-----:R-:W-:Y:S01]  /*11e0*/  FFMA R32, R33, R16.reuse, R13 ;  /* 0x0000001021207223 */ /* 0x081fe2000000000d */
[C---:B------:R-:W-:Y:S01]  /*11f0*/  FFMA R8, R16.reuse, R41, R39 ;  /* 0x0000002910087223 */ /* 0x040fe20000000027 */
[----:B------:R-:W0:Y:S01]  /*1200*/  LDS R13, [R30+UR4+-0x38] ;  /* 0xffffc8041e0d7984 */ /* 0x000e220008000800 */
[C---:B------:R-:W-:Y:S01]  /*1210*/  FFMA R34, R16.reuse, R37, R7 ;  /* 0x0000002510227223 */ /* 0x040fe20000000007 */
[----:B------:R-:W-:Y:S01]  /*1220*/  FFMA R2, R31, R16, R2 ;  /* 0x000000101f027223 */ /* 0x000fe20000000002 */
[C---:B------:R-:W-:Y:S01]  /*1230*/  FFMA R14, R16.reuse, R27, R14 ;  /* 0x0000001b100e7223 */ /* 0x040fe2000000000e */
[----:B------:R-:W-:Y:S01]  /*1240*/  FFMA R16, R16, R43, R35 ;  /* 0x0000002b10107223 */ /* 0x000fe20000000023 */
[C---:B0-----:R-:W-:Y:S01]  /*1250*/  FFMA R39, R13.reuse, R27, R32 ;  /* 0x0000001b0d277223 */ /* 0x041fe20000000020 */
[----:B------:R-:W-:Y:S01]  /*1260*/  FFMA R7, R13, R41, R34 ;  /* 0x000000290d077223 */ /* 0x000fe20000000022 */
[----:B------:R-:W0:Y:S01]  /*1270*/  LDS R32, [R30+UR4] ;  /* 0x000000041e207984 */ /* 0x000e220008000800 */
[-C--:B------:R-:W-:Y:S01]  /*1280*/  FFMA R3, R31, R13.reuse, R3 ;  /* 0x0000000d1f037223 */ /* 0x080fe20000000003 */
[----:B------:R-:W-:Y:S01]  /*1290*/  FFMA R12, R33, R13, R12 ;  /* 0x0000000d210c7223 */ /* 0x000fe2000000000c */
[C---:B------:R-:W-:Y:S01]  /*12a0*/  FFMA R35, R13.reuse, R37, R2 ;  /* 0x000000250d237223 */ /* 0x040fe20000000002 */
[----:B------:R-:W-:Y:S01]  /*12b0*/  FFMA R14, R13, R43, R14 ;  /* 0x0000002b0d0e7223 */ /* 0x000fe2000000000e */
[-C--:B0-----:R-:W-:Y:S01]  /*12c0*/  FFMA R34, R33, R32.reuse, R11 ;  /* 0x0000002021227223 */ /* 0x081fe2000000000b */
[----:B------:R-:W-:Y:S01]  /*12d0*/  FFMA R4, R31, R32, R4 ;  /* 0x000000201f047223 */ /* 0x000fe20000000004 */
[----:B------:R-:W0:Y:S01]  /*12e0*/  LDS R11, [R30+UR4+0x38] ;  /* 0x000038041e0b7984 */ /* 0x000e220008000800 */
[C---:B------:R-:W-:Y:S01]  /*12f0*/  FFMA R36, R32.reuse, R37, R3 ;  /* 0x0000002520247223 */ /* 0x040fe20000000003 */
[C---:B------:R-:W-:Y:S01]  /*1300*/  FFMA R12, R32.reuse, R27, R12 ;  /* 0x0000001b200c7223 */ /* 0x040fe2000000000c */
[C---:B------:R-:W-:Y:S01]  /*1310*/  FFMA R2, R32.reuse, R41, R35 ;  /* 0x0000002920027223 */ /* 0x040fe20000000023 */
[----:B------:R-:W-:-:S02]  /*1320*/  FFMA R13, R32, R43, R39 ;  /* 0x0000002b200d7223 */ /* 0x000fc40000000027 */
[----:B------:R-:W1:Y:S01]  /*1330*/  LDS R32, [R30+UR4+0x70] ;  /* 0x000070041e207984 */ /* 0x000e620008000800 */
[-C--:B0-----:R-:W-:Y:S01]  /*1340*/  FFMA R5, R31, R11.reuse, R5 ;  /* 0x0000000b1f057223 */ /* 0x081fe20000000005 */
[----:B------:R-:W-:Y:S01]  /*1350*/  FFMA R10, R33, R11, R10 ;  /* 0x0000000b210a7223 */ /* 0x000fe2000000000a */
[C---:B------:R-:W-:Y:S01]  /*1360*/  FFMA R35, R11.reuse, R37, R4 ;  /* 0x000000250b237223 */ /* 0x040fe20000000004 */
[C---:B------:R-:W-:Y:S01]  /*1370*/  FFMA R39, R11.reuse, R27, R34 ;  /* 0x0000001b0b277223 */ /* 0x040fe20000000022 */
[C---:B------:R-:W-:Y:S01]  /*1380*/  FFMA R3, R11.reuse, R41, R36 ;  /* 0x000000290b037223 */ /* 0x040fe20000000024 */
[----:B------:R-:W-:Y:S01]  /*1390*/  FFMA R12, R11, R43, R12 ;  /* 0x0000002b0b0c7223 */ /* 0x000fe2000000000c */
[-C--:B-1----:R-:W-:Y:S01]  /*13a0*/  FFMA R6, R31, R32.reuse, R6 ;  /* 0x000000201f067223 */ /* 0x082fe20000000006 */
[----:B------:R-:W-:Y:S01]  /*13b0*/  FFMA R34, R33, R32, R9 ;  /* 0x0000002021227223 */ /* 0x000fe20000000009 */
[C---:B------:R-:W-:Y:S01]  /*13c0*/  FFMA R5, R32.reuse, R37, R5 ;  /* 0x0000002520057223 */ /* 0x040fe20000000005 */
[C---:B------:R-:W-:Y:S01]  /*13d0*/  FFMA R10, R32.reuse, R27, R10 ;  /* 0x0000001b200a7223 */ /* 0x040fe2000000000a */
[C---:B------:R-:W-:Y:S01]  /*13e0*/  FFMA R4, R32.reuse, R41, R35 ;  /* 0x0000002920047223 */ /* 0x040fe20000000023 */
[----:B------:R-:W-:Y:S01]  /*13f0*/  FFMA R11, R32, R43, R39 ;  /* 0x0000002b200b7223 */ /* 0x000fe20000000027 */
[----:B------:R-:W-:Y:S04]  /*1400*/  LDS R9, [R30+UR4+0xe0] ;  /* 0x0000e0041e097984 */ /* 0x000fe80008000800 */
[----:B------:R-:W0:Y:S01]  /*1410*/  LDS R32, [R30+UR4+0xa8] ;  /* 0x0000a8041e207984 */ /* 0x000e220008000800 */
[----:B------:R-:W-:-:S04]  /*1420*/  UIADD3 UR4, UPT, UPT, UR4, 0x380, URZ ;  /* 0x0000038004047890 */ /* 0x000fc8000fffe0ff */
[----:B------:R-:W-:Y:S01]  /*1430*/  UISETP.NE.AND UP0, UPT, UR4, 0x38e0, UPT ;  /* 0x000038e00400788c */ /* 0x000fe2000bf05270 */
[-C--:B0-----:R-:W-:Y:S01]  /*1440*/  FFMA R6, R37, R32.reuse, R6 ;  /* 0x0000002025067223 */ /* 0x081fe20000000006 */
[----:B------:R-:W-:Y:S01]  /*1450*/  FFMA R34, R27, R32, R34 ;  /* 0x000000201b227223 */ /* 0x000fe20000000022 */
[C---:B------:R-:W-:Y:S01]  /*1460*/  FFMA R5, R32.reuse, R41, R5 ;  /* 0x0000002920057223 */ /* 0x040fe20000000005 */
[----:B------:R-:W-:Y:S01]  /*1470*/  FFMA R10, R32, R43, R10 ;  /* 0x0000002b200a7223 */ /* 0x000fe2000000000a */
[-C--:B------:R-:W-:Y:S01]  /*1480*/  FFMA R6, R41, R9.reuse, R6 ;  /* 0x0000000929067223 */ /* 0x080fe20000000006 */
[----:B------:R-:W-:-:S03]  /*1490*/  FFMA R9, R43, R9, R34 ;  /* 0x000000092b097223 */ /* 0x000fc60000000022 */
[----:B------:R-:W-:Y:S05]  /*14a0*/  BRA.U UP0, `(.L_x_8) ;  /* 0xfffffffd00007547 */ /* 0x000fea000b83ffff */
[----:B------:R-:W-:-:S05]  /*14b0*/  VIADD R26, R26, 0x1 ;  /* 0x000000011a1a7836 */ /* 0x000fca0000000000 */
[----:B------:R-:W-:-:S13]  /*14c0*/  ISETP.NE.AND P2, PT, R26, 0x3, PT ;  /* 0x000000031a00780c */ /* 0x000fda0003f45270 */
[----:B------:R-:W-:Y:S05]  /*14d0*/  @P2 BRA `(.L_x_9) ;  /* 0xfffffff000982947 */ /* 0x000fea000383ffff */
[----:B------:R-:W-:-:S05]  /*14e0*/  VIADD R20, R20, 0x1 ;  /* 0x0000000114147836 */ /* 0x000fca0000000000 */
[----:B------:R-:W-:-:S13]  /*14f0*/  ISETP.NE.AND P2, PT, R20, 0x8, PT ;  /* 0x000000081400780c */ /* 0x000fda0003f45270 */
[----:B------:R-:W-:Y:S05]  /*1500*/  @P2 BRA `(.L_x_10) ;  /* 0xfffffff000882947 */ /* 0x000fea000383ffff */
[----:B------:R-:W0:Y:S01]  /*1510*/  S2R R17, SR_CTAID.X ;  /* 0x0000000000117919 */ /* 0x000e220000002500 */
[----:B------:R-:W1:Y:S01]  /*1520*/  LDC.64 R20, c[0x0][0x398] ;  /* 0x0000e600ff147b82 */ /* 0x000e620000000a00 */
[----:B------:R-:W-:-:S05]  /*1530*/  LOP3.LUT R24, R24, 0xffff, RZ, 0xc0, !PT ;  /* 0x0000ffff18187812 */ /* 0x000fca00078ec0ff */
[----:B------:R-:W-:-:S05]  /*1540*/  IMAD R24, R24, 0x925, RZ ;  /* 0x0000092518187824 */ /* 0x000fca00078e02ff */
[----:B------:R-:W-:Y:S01]  /*1550*/  SHF.R.U32.HI R24, RZ, 0x10, R24 ;  /* 0x00000010ff187819 */ /* 0x000fe20000011618 */
[----:B0-----:R-:W-:-:S05]  /*1560*/  IMAD.SHL.U32 R0, R17, 0x10, RZ ;  /* 0x0000001011007824 */ /* 0x001fca00078e00ff */
[----:B------:R-:W-:-:S05]  /*1570*/  LOP3.LUT R15, R24, 0x7fffffc0, R0, 0xf8, !PT ;  /* 0x7fffffc0180f7812 */ /* 0x000fca00078ef800 */
[----:B-1----:R-:W-:-:S05]  /*1580*/  IMAD.WIDE.U32 R20, R15, 0x4, R20 ;  /* 0x000000040f147825 */ /* 0x002fca00078e0014 */
[----:B------:R-:W2:Y:S04]  /*1590*/  LDG.E.CONSTANT R19, desc[UR8][R20.64+0x80] ;  /* 0x0000800814137981 */ /* 0x000ea8000c1e9900 */
[----:B------:R0:W3:Y:S01]  /*15a0*/  LDG.E.CONSTANT R23, desc[UR8][R20.64] ;  /* 0x0000000814177981 */ /* 0x0000e2000c1e9900 */
[C---:B------:R-:W-:Y:S02]  /*15b0*/  LOP3.LUT R0, R17.reuse, 0x1, RZ, 0xc0, !PT ;  /* 0x0000000111007812 */ /* 0x040fe400078ec0ff */
[----:B------:R-:W-:Y:S02]  /*15c0*/  SHF.L.U32 R15, R17, 0x1e, RZ ;  /* 0x0000001e110f7819 */ /* 0x000fe400000006ff */
[----:B------:R-:W-:Y:S02]  /*15d0*/  ISETP.NE.U32.AND P0, PT, R0, 0x1, PT ;  /* 0x000000010000780c */ /* 0x000fe40003f05070 */
[----:B------:R-:W-:-:S02]  /*15e0*/  SHF.R.S32.HI R15, RZ, 0x1f, R15 ;  /* 0x0000001fff0f7819 */ /* 0x000fc4000001140f */
[----:B------:R-:W-:Y:S01]  /*15f0*/  SHF.R.U32.HI R0, RZ, 0x2, R17 ;  /* 0x00000002ff007819 */ /* 0x000fe20000011611 */
[----:B0-----:R-:W0:Y:S01]  /*1600*/  LDC.64 R20, c[0x0][0x390] ;  /* 0x0000e400ff147b82 */ /* 0x001e220000000a00 */
[----:B------:R-:W-:-:S03]  /*1610*/  LOP3.LUT R22, R15, 0x188, RZ, 0xc0, !PT ;  /* 0x000001880f167812 */ /* 0x000fc600078ec0ff */
[----:B------:R-:W-:Y:S02]  /*1620*/  IMAD R0, R0, 0xc400, RZ ;  /* 0x0000c40000007824 */ /* 0x000fe400078e02ff */
[----:B------:R-:W-:Y:S02]  /*1630*/  VIADD R15, R22, 0xe ;  /* 0x0000000e160f7836 */ /* 0x000fe40000000000 */
[----:B------:R-:W-:-:S05]  /*1640*/  @P0 IMAD.MOV R15, RZ, RZ, R22 ;  /* 0x000000ffff0f0224 */ /* 0x000fca00078e0216 */
[----:B------:R-:W-:-:S05]  /*1650*/  LOP3.LUT R15, R15, R0, RZ, 0xfc, !PT ;  /* 0x000000000f0f7212 */ /* 0x000fca00078efcff */
[----:B------:R-:W-:-:S04]  /*1660*/  IMAD.IADD R15, R18, 0x1, R15 ;  /* 0x00000001120f7824 */ /* 0x000fc800078e020f */
[----:B------:R-:W-:-:S05]  /*1670*/  IMAD R15, R24, 0x310, R15 ;  /* 0x00000310180f7824 */ /* 0x000fca00078e020f */
[----:B------:R-:W-:Y:S01]  /*1680*/  IADD3 R17, PT, PT, R15, 0xc4, RZ ;  /* 0x000000c40f117810 */ /* 0x000fe20007ffe0ff */
[----:B------:R-:W-:Y:S02]  /*1690*/  @!P1 IMAD.MOV R17, RZ, RZ, R15 ;  /* 0x000000ffff119224 */ /* 0x000fe400078e020f */
[--C-:B--2---:R-:W-:Y:S01]  /*16a0*/  FADD R16, R16, R19.reuse ;  /* 0x0000001310107221 */ /* 0x104fe20000000000 */
[--C-:B------:R-:W-:Y:S01]  /*16b0*/  FADD R14, R14, R19.reuse ;  /* 0x000000130e0e7221 */ /* 0x100fe20000000000 */
[--C-:B------:R-:W-:Y:S01]  /*16c0*/  FADD R22, R11, R19.reuse ;  /* 0x000000130b167221 */ /* 0x100fe20000000000 */
[----:B------:R-:W-:Y:S01]  /*16d0*/  FADD R24, R10, R19 ;  /* 0x000000130a187221 */ /* 0x000fe20000000000 */
[--C-:B---3--:R-:W-:Y:S01]  /*16e0*/  FADD R8, R8, R23.reuse ;  /* 0x0000001708087221 */ /* 0x108fe20000000000 */
[----:B------:R-:W-:Y:S01]  /*16f0*/  FADD R7, R7, R23 ;  /* 0x0000001707077221 */ /* 0x000fe20000000000 */
[----:B------:R-:W-:Y:S01]  /*1700*/  FADD R18, R12, R19 ;  /* 0x000000130c127221 */ /* 0x000fe20000000000 */
[----:B0-----:R-:W-:-:S04]  /*1710*/  IMAD.WIDE.U32 R10, R17, 0x4, R20 ;  /* 0x00000004110a7825 */ /* 0x001fc800078e0014 */
[----:B------:R-:W-:Y:S01]  /*1720*/  FADD R25, R9, R19 ;  /* 0x0000001309197221 */ /* 0x000fe20000000000 */
[--C-:B------:R-:W-:Y:S01]  /*1730*/  FADD R12, R3, R23.reuse ;  /* 0x00000017030c7221 */ /* 0x100fe20000000000 */
[----:B------:R-:W-:Y:S01]  /*1740*/  FADD R20, R5, R23 ;  /* 0x0000001705147221 */ /* 0x000fe20000000000 */
[----:B------:R-:W-:Y:S01]  /*1750*/  FMNMX R3, RZ, R8, !PT ;  /* 0x00000008ff037209 */ /* 0x000fe20007800000 */
[----:B------:R-:W-:Y:S01]  /*1760*/  FADD R0, R13, R19 ;  /* 0x000000130d007221 */ /* 0x000fe20000000000 */
[----:B------:R-:W-:Y:S01]  /*1770*/  FMNMX R5, RZ, R16, !PT ;  /* 0x00000010ff057209 */ /* 0x000fe20007800000 */
[--C-:B------:R-:W-:Y:S01]  /*1780*/  FADD R2, R2, R23.reuse ;  /* 0x0000001702027221 */ /* 0x100fe20000000000 */
[----:B------:R-:W-:Y:S01]  /*1790*/  FMNMX R7, RZ, R7, !PT ;  /* 0x00000007ff077209 */ /* 0x000fe20007800000 */
[--C-:B------:R-:W-:Y:S01]  /*17a0*/  FADD R4, R4, R23.reuse ;  /* 0x0000001704047221 */ /* 0x100fe20000000000 */
[----:B------:R-:W-:Y:S01]  /*17b0*/  FMNMX R9, RZ, R14, !PT ;  /* 0x0000000eff097209 */ /* 0x000fe20007800000 */
[----:B------:R-:W-:Y:S01]  /*17c0*/  FADD R6, R6, R23 ;  /* 0x0000001706067221 */ /* 0x000fe20000000000 */
[----:B------:R0:W-:Y:S01]  /*17d0*/  STG.E desc[UR8][R10.64], R3 ;  /* 0x000000030a007986 */ /* 0x0001e2000c101908 */
[----:B------:R-:W-:-:S02]  /*17e0*/  FMNMX R13, RZ, R2, !PT ;  /* 0x00000002ff0d7209 */ /* 0x000fc40007800000 */
[----:B------:R-:W-:Y:S01]  /*17f0*/  FMNMX R15, RZ, R0, !PT ;  /* 0x00000000ff0f7209 */ /* 0x000fe20007800000 */
[----:B------:R1:W-:Y:S01]  /*1800*/  STG.E desc[UR8][R10.64+0x18800], R5 ;  /* 0x018800050a007986 */ /* 0x0003e2000c101908 */
[----:B------:R-:W-:Y:S02]  /*1810*/  FMNMX R17, RZ, R12, !PT ;  /* 0x0000000cff117209 */ /* 0x000fe40007800000 */
[----:B------:R-:W-:Y:S01]  /*1820*/  FMNMX R19, RZ, R18, !PT ;  /* 0x00000012ff137209 */ /* 0x000fe20007800000 */
[----:B------:R2:W-:Y:S01]  /*1830*/  STG.E desc[UR8][R10.64+0x70], R7 ;  /* 0x000070070a007986 */ /* 0x0005e2000c101908 */
[----:B------:R-:W-:Y:S02]  /*1840*/  FMNMX R21, RZ, R4, !PT ;  /* 0x00000004ff157209 */ /* 0x000fe40007800000 */
[----:B------:R-:W-:Y:S01]  /*1850*/  FMNMX R25, RZ, R25, !PT ;  /* 0x00000019ff197209 */ /* 0x000fe20007800000 */
[----:B------:R3:W-:Y:S01]  /*1860*/  STG.E desc[UR8][R10.64+0x18870], R9 ;  /* 0x018870090a007986 */ /* 0x0007e2000c101908 */
[----:B0-----:R-:W-:-:S02]  /*1870*/  FMNMX R3, RZ, R22, !PT ;  /* 0x00000016ff037209 */ /* 0x001fc40007800000 */
[----:B-1----:R-:W-:Y:S01]  /*1880*/  FMNMX R5, RZ, R20, !PT ;  /* 0x00000014ff057209 */ /* 0x002fe20007800000 */
[----:B------:R-:W-:Y:S01]  /*1890*/  STG.E desc[UR8][R10.64+0xe0], R13 ;  /* 0x0000e00d0a007986 */ /* 0x000fe2000c101908 */
[----:B--2---:R-:W-:-:S03]  /*18a0*/  FMNMX R7, RZ, R24, !PT ;  /* 0x00000018ff077209 */ /* 0x004fc60007800000 */
[----:B------:R-:W-:Y:S01]  /*18b0*/  STG.E desc[UR8][R10.64+0x188e0], R15 ;  /* 0x0188e00f0a007986 */ /* 0x000fe2000c101908 */
[----:B---3--:R-:W-:-:S03]  /*18c0*/  FMNMX R9, RZ, R6, !PT ;  /* 0x00000006ff097209 */ /* 0x008fc60007800000 */
[----:B------:R-:W-:Y:S04]  /*18d0*/  STG.E desc[UR8][R10.64+0x150], R17 ;  /* 0x000150110a007986 */ /* 0x000fe8000c101908 */
[----:B------:R-:W-:Y:S04]  /*18e0*/  STG.E desc[UR8][R10.64+0x18950], R19 ;  /* 0x018950130a007986 */ /* 0x000fe8000c101908 */
[----:B------:R-:W-:Y:S04]  /*18f0*/  STG.E desc[UR8][R10.64+0x1c0], R21 ;  /* 0x0001c0150a007986 */ /* 0x000fe8000c101908 */
[----:B------:R-:W-:Y:S04]  /*1900*/  STG.E desc[UR8][R10.64+0x189c0], R3 ;  /* 0x0189c0030a007986 */ /* 0x000fe8000c101908 */
[----:B------:R-:W-:Y:S04]  /*1910*/  STG.E desc[UR8][R10.64+0x230], R5 ;  /* 0x000230050a007986 */ /* 0x000fe8000c101908 */
[----:B------:R-:W-:Y:S04]  /*1920*/  STG.E desc[UR8][R10.64+0x18a30], R7 ;  /* 0x018a30070a007986 */ /* 0x000fe8000c101908 */
[----:B------:R-:W-:Y:S04]  /*1930*/  STG.E desc[UR8][R10.64+0x2a0], R9 ;  /* 0x0002a0090a007986 */ /* 0x000fe8000c101908 */
[----:B------:R-:W-:Y:S01]  /*1940*/  STG.E desc[UR8][R10.64+0x18aa0], R25 ;  /* 0x018aa0190a007986 */ /* 0x000fe2000c101908 */
[----:B------:R-:W-:Y:S05]  /*1950*/  EXIT ;  /* 0x000000000000794d */ /* 0x000fea0003800000 */
.L_x_11:
[----:B------:R-:W-:-:S00]  /*1960*/  BRA `(.L_x_11) ;  /* 0xfffffffc00fc7947 */ /* 0x000fc0000383ffff */
[----:B------:R-:W-:-:S00]  /*1970*/  NOP ;  /* 0x0000000000007918 */ /* 0x000fc00000000000 */
        /* <DEDUP_REMOVED lines=8> */
.L_x_12:


//--------------------- .nv.shared.candidate1     --------------------------
	.section	.nv.shared.candidate1,"aw",@nobits
	.sectionflags	@""
	.align	4
.nv.shared.candidate1:
	.zero		27648


//--------------------- .nv.shared.reserved.0     --------------------------
	.section	.nv.shared.reserved.0,"aw",@nobits
	.weak		__nv_reservedSMEM_offset_0_alias
	.size		__nv_reservedSMEM_offset_0_alias, 0, 64
	.other		__nv_reservedSMEM_offset_0_alias,@"STO_CUDA_RESERVED_SHARED STV_DEFAULT"
__nv_reservedSMEM_offset_0_alias:
	.zero		0
	.zero		64


//--------------------- .nv.constant0.candidate1  --------------------------
	.section	.nv.constant0.candidate1,"a",@progbits
	.sectionflags	@""
	.align	4
.nv.constant0.candidate1:
	.zero		928


//--------------------- SYMBOLS --------------------------

	.type		.nv.reservedSmem.offset0,@object
	.size		.nv.reservedSmem.offset0,0x4
	.type		.nv.reservedSmem.cap,@object
	.size		.nv.reservedSmem.cap,0x4
